//
// Generated by NVIDIA NVVM Compiler
//
// Compiler Build ID: CL-36424714
// Cuda compilation tools, release 13.0, V13.0.88
// Based on NVVM 20.0.0
//

.version 9.0
.target sm_100
.address_size 64

	// .globl	mymatmul_kernel0
// _ZZ16mymatmul_kernel0E11data_shared has been demoted
// _ZZ16mymatmul_kernel0E13kernel_shared has been demoted

.visible .entry mymatmul_kernel0(
	.param .u64 .ptr .align 1 mymatmul_kernel0_param_0,
	.param .u64 .ptr .align 1 mymatmul_kernel0_param_1,
	.param .u64 .ptr .align 1 mymatmul_kernel0_param_2
)
.maxntid 128
{
	.local .align 16 .b8 	__local_depot0[32768];
	.reg .b64 	%SP;
	.reg .b64 	%SPL;
	.reg .pred 	%p<14>;
	.reg .b32 	%r<132>;
	.reg .b32 	%f<294>;
	.reg .b64 	%rd<35>;
	// demoted variable
	.shared .align 4 .b8 _ZZ16mymatmul_kernel0E11data_shared[8192];
	// demoted variable
	.shared .align 4 .b8 _ZZ16mymatmul_kernel0E13kernel_shared[32768];
	mov.u64 	%SPL, __local_depot0;
	ld.param.u64 	%rd12, [mymatmul_kernel0_param_0];
	ld.param.u64 	%rd13, [mymatmul_kernel0_param_1];
	ld.param.u64 	%rd14, [mymatmul_kernel0_param_2];
	add.u64 	%rd1, %SPL, 0;
	mov.b32 	%r119, 0;
$L__BB0_1:
	shl.b32 	%r2, %r119, 3;
	mov.b32 	%r120, 0;
$L__BB0_2:
	shl.b32 	%r40, %r120, 7;
	add.s32 	%r41, %r40, %r2;
	mul.wide.u32 	%rd16, %r41, 4;
	add.s64 	%rd17, %rd1, %rd16;
	mov.f32 	%f65, 0f00000000;
	st.local.v4.f32 	[%rd17], {%f65, %f65, %f65, %f65};
	st.local.v4.f32 	[%rd17+16384], {%f65, %f65, %f65, %f65};
	st.local.v4.f32 	[%rd17+16], {%f65, %f65, %f65, %f65};
	st.local.v4.f32 	[%rd17+16400], {%f65, %f65, %f65, %f65};
	st.local.v4.f32 	[%rd17+512], {%f65, %f65, %f65, %f65};
	st.local.v4.f32 	[%rd17+16896], {%f65, %f65, %f65, %f65};
	st.local.v4.f32 	[%rd17+528], {%f65, %f65, %f65, %f65};
	st.local.v4.f32 	[%rd17+16912], {%f65, %f65, %f65, %f65};
	add.s32 	%r120, %r120, 2;
	setp.ne.s32 	%p1, %r120, 32;
	@%p1 bra 	$L__BB0_2;
	add.s32 	%r119, %r119, 1;
	setp.ne.s32 	%p2, %r119, 16;
	@%p2 bra 	$L__BB0_1;
	mov.u32 	%r6, %tid.x;
	shl.b32 	%r43, %r6, 8;
	or.b32  	%r44, %r43, %r6;
	and.b32  	%r7, %r44, 31747;
	mov.u32 	%r45, %ctaid.x;
	shl.b32 	%r8, %r45, 11;
	shl.b32 	%r46, %r6, 4;
	and.b32  	%r9, %r46, 1920;
	shl.b32 	%r47, %r6, 7;
	and.b32  	%r10, %r47, 896;
	cvta.to.global.u64 	%rd2, %rd13;
	cvta.to.global.u64 	%rd3, %rd12;
	mov.b32 	%r121, 0;
$L__BB0_5:
	bar.sync 	0;
	shl.b32 	%r49, %r121, 2;
	add.s32 	%r50, %r7, %r49;
	mul.wide.u32 	%rd18, %r50, 4;
	add.s64 	%rd19, %rd3, %rd18;
	ld.global.nc.f32 	%f66, [%rd19];
	shl.b32 	%r51, %r6, 2;
	mov.u32 	%r52, _ZZ16mymatmul_kernel0E11data_shared;
	add.s32 	%r53, %r52, %r51;
	st.shared.f32 	[%r53], %f66;
	ld.global.nc.f32 	%f67, [%rd19+131072];
	st.shared.f32 	[%r53+512], %f67;
	ld.global.nc.f32 	%f68, [%rd19+262144];
	st.shared.f32 	[%r53+1024], %f68;
	ld.global.nc.f32 	%f69, [%rd19+393216];
	st.shared.f32 	[%r53+1536], %f69;
	ld.global.nc.f32 	%f70, [%rd19+524288];
	st.shared.f32 	[%r53+2048], %f70;
	ld.global.nc.f32 	%f71, [%rd19+655360];
	st.shared.f32 	[%r53+2560], %f71;
	ld.global.nc.f32 	%f72, [%rd19+786432];
	st.shared.f32 	[%r53+3072], %f72;
	ld.global.nc.f32 	%f73, [%rd19+917504];
	st.shared.f32 	[%r53+3584], %f73;
	ld.global.nc.f32 	%f74, [%rd19+1048576];
	st.shared.f32 	[%r53+4096], %f74;
	ld.global.nc.f32 	%f75, [%rd19+1179648];
	st.shared.f32 	[%r53+4608], %f75;
	ld.global.nc.f32 	%f76, [%rd19+1310720];
	st.shared.f32 	[%r53+5120], %f76;
	ld.global.nc.f32 	%f77, [%rd19+1441792];
	st.shared.f32 	[%r53+5632], %f77;
	ld.global.nc.f32 	%f78, [%rd19+1572864];
	st.shared.f32 	[%r53+6144], %f78;
	ld.global.nc.f32 	%f79, [%rd19+1703936];
	st.shared.f32 	[%r53+6656], %f79;
	ld.global.nc.f32 	%f80, [%rd19+1835008];
	st.shared.f32 	[%r53+7168], %f80;
	ld.global.nc.f32 	%f81, [%rd19+1966080];
	st.shared.f32 	[%r53+7680], %f81;
	shl.b32 	%r54, %r121, 14;
	add.s32 	%r55, %r8, %r6;
	add.s32 	%r56, %r55, %r54;
	mul.wide.u32 	%rd20, %r56, 4;
	add.s64 	%rd21, %rd2, %rd20;
	ld.global.nc.f32 	%f82, [%rd21];
	mov.u32 	%r57, _ZZ16mymatmul_kernel0E13kernel_shared;
	add.s32 	%r58, %r57, %r51;
	st.shared.f32 	[%r58], %f82;
	ld.global.nc.f32 	%f83, [%rd21+512];
	st.shared.f32 	[%r58+512], %f83;
	ld.global.nc.f32 	%f84, [%rd21+1024];
	st.shared.f32 	[%r58+1024], %f84;
	ld.global.nc.f32 	%f85, [%rd21+1536];
	st.shared.f32 	[%r58+1536], %f85;
	ld.global.nc.f32 	%f86, [%rd21+2048];
	st.shared.f32 	[%r58+2048], %f86;
	ld.global.nc.f32 	%f87, [%rd21+2560];
	st.shared.f32 	[%r58+2560], %f87;
	ld.global.nc.f32 	%f88, [%rd21+3072];
	st.shared.f32 	[%r58+3072], %f88;
	ld.global.nc.f32 	%f89, [%rd21+3584];
	st.shared.f32 	[%r58+3584], %f89;
	ld.global.nc.f32 	%f90, [%rd21+4096];
	st.shared.f32 	[%r58+4096], %f90;
	ld.global.nc.f32 	%f91, [%rd21+4608];
	st.shared.f32 	[%r58+4608], %f91;
	ld.global.nc.f32 	%f92, [%rd21+5120];
	st.shared.f32 	[%r58+5120], %f92;
	ld.global.nc.f32 	%f93, [%rd21+5632];
	st.shared.f32 	[%r58+5632], %f93;
	ld.global.nc.f32 	%f94, [%rd21+6144];
	st.shared.f32 	[%r58+6144], %f94;
	ld.global.nc.f32 	%f95, [%rd21+6656];
	st.shared.f32 	[%r58+6656], %f95;
	ld.global.nc.f32 	%f96, [%rd21+7168];
	st.shared.f32 	[%r58+7168], %f96;
	ld.global.nc.f32 	%f97, [%rd21+7680];
	st.shared.f32 	[%r58+7680], %f97;
	ld.global.nc.f32 	%f98, [%rd21+16384];
	st.shared.f32 	[%r58+8192], %f98;
	ld.global.nc.f32 	%f99, [%rd21+16896];
	st.shared.f32 	[%r58+8704], %f99;
	ld.global.nc.f32 	%f100, [%rd21+17408];
	st.shared.f32 	[%r58+9216], %f100;
	ld.global.nc.f32 	%f101, [%rd21+17920];
	st.shared.f32 	[%r58+9728], %f101;
	ld.global.nc.f32 	%f102, [%rd21+18432];
	st.shared.f32 	[%r58+10240], %f102;
	ld.global.nc.f32 	%f103, [%rd21+18944];
	st.shared.f32 	[%r58+10752], %f103;
	ld.global.nc.f32 	%f104, [%rd21+19456];
	st.shared.f32 	[%r58+11264], %f104;
	ld.global.nc.f32 	%f105, [%rd21+19968];
	st.shared.f32 	[%r58+11776], %f105;
	ld.global.nc.f32 	%f106, [%rd21+20480];
	st.shared.f32 	[%r58+12288], %f106;
	ld.global.nc.f32 	%f107, [%rd21+20992];
	st.shared.f32 	[%r58+12800], %f107;
	ld.global.nc.f32 	%f108, [%rd21+21504];
	st.shared.f32 	[%r58+13312], %f108;
	ld.global.nc.f32 	%f109, [%rd21+22016];
	st.shared.f32 	[%r58+13824], %f109;
	ld.global.nc.f32 	%f110, [%rd21+22528];
	st.shared.f32 	[%r58+14336], %f110;
	ld.global.nc.f32 	%f111, [%rd21+23040];
	st.shared.f32 	[%r58+14848], %f111;
	ld.global.nc.f32 	%f112, [%rd21+23552];
	st.shared.f32 	[%r58+15360], %f112;
	ld.global.nc.f32 	%f113, [%rd21+24064];
	st.shared.f32 	[%r58+15872], %f113;
	ld.global.nc.f32 	%f114, [%rd21+32768];
	st.shared.f32 	[%r58+16384], %f114;
	ld.global.nc.f32 	%f115, [%rd21+33280];
	st.shared.f32 	[%r58+16896], %f115;
	ld.global.nc.f32 	%f116, [%rd21+33792];
	st.shared.f32 	[%r58+17408], %f116;
	ld.global.nc.f32 	%f117, [%rd21+34304];
	st.shared.f32 	[%r58+17920], %f117;
	ld.global.nc.f32 	%f118, [%rd21+34816];
	st.shared.f32 	[%r58+18432], %f118;
	ld.global.nc.f32 	%f119, [%rd21+35328];
	st.shared.f32 	[%r58+18944], %f119;
	ld.global.nc.f32 	%f120, [%rd21+35840];
	st.shared.f32 	[%r58+19456], %f120;
	ld.global.nc.f32 	%f121, [%rd21+36352];
	st.shared.f32 	[%r58+19968], %f121;
	ld.global.nc.f32 	%f122, [%rd21+36864];
	st.shared.f32 	[%r58+20480], %f122;
	ld.global.nc.f32 	%f123, [%rd21+37376];
	st.shared.f32 	[%r58+20992], %f123;
	ld.global.nc.f32 	%f124, [%rd21+37888];
	st.shared.f32 	[%r58+21504], %f124;
	ld.global.nc.f32 	%f125, [%rd21+38400];
	st.shared.f32 	[%r58+22016], %f125;
	ld.global.nc.f32 	%f126, [%rd21+38912];
	st.shared.f32 	[%r58+22528], %f126;
	ld.global.nc.f32 	%f127, [%rd21+39424];
	st.shared.f32 	[%r58+23040], %f127;
	ld.global.nc.f32 	%f128, [%rd21+39936];
	st.shared.f32 	[%r58+23552], %f128;
	ld.global.nc.f32 	%f129, [%rd21+40448];
	st.shared.f32 	[%r58+24064], %f129;
	ld.global.nc.f32 	%f130, [%rd21+49152];
	st.shared.f32 	[%r58+24576], %f130;
	ld.global.nc.f32 	%f131, [%rd21+49664];
	st.shared.f32 	[%r58+25088], %f131;
	ld.global.nc.f32 	%f132, [%rd21+50176];
	st.shared.f32 	[%r58+25600], %f132;
	ld.global.nc.f32 	%f133, [%rd21+50688];
	st.shared.f32 	[%r58+26112], %f133;
	ld.global.nc.f32 	%f134, [%rd21+51200];
	st.shared.f32 	[%r58+26624], %f134;
	ld.global.nc.f32 	%f135, [%rd21+51712];
	st.shared.f32 	[%r58+27136], %f135;
	ld.global.nc.f32 	%f136, [%rd21+52224];
	st.shared.f32 	[%r58+27648], %f136;
	ld.global.nc.f32 	%f137, [%rd21+52736];
	st.shared.f32 	[%r58+28160], %f137;
	ld.global.nc.f32 	%f138, [%rd21+53248];
	st.shared.f32 	[%r58+28672], %f138;
	ld.global.nc.f32 	%f139, [%rd21+53760];
	st.shared.f32 	[%r58+29184], %f139;
	ld.global.nc.f32 	%f140, [%rd21+54272];
	st.shared.f32 	[%r58+29696], %f140;
	ld.global.nc.f32 	%f141, [%rd21+54784];
	st.shared.f32 	[%r58+30208], %f141;
	ld.global.nc.f32 	%f142, [%rd21+55296];
	st.shared.f32 	[%r58+30720], %f142;
	ld.global.nc.f32 	%f143, [%rd21+55808];
	st.shared.f32 	[%r58+31232], %f143;
	ld.global.nc.f32 	%f144, [%rd21+56320];
	st.shared.f32 	[%r58+31744], %f144;
	ld.global.nc.f32 	%f145, [%rd21+56832];
	st.shared.f32 	[%r58+32256], %f145;
	bar.sync 	0;
	mov.b32 	%r122, 0;
$L__BB0_6:
	shl.b32 	%r13, %r122, 3;
	add.s32 	%r60, %r10, %r13;
	shl.b32 	%r61, %r60, 2;
	mov.u32 	%r62, _ZZ16mymatmul_kernel0E13kernel_shared;
	add.s32 	%r63, %r62, %r61;
	ld.shared.f32 	%f1, [%r63];
	ld.shared.f32 	%f2, [%r63+4096];
	ld.shared.f32 	%f3, [%r63+4];
	ld.shared.f32 	%f4, [%r63+4100];
	ld.shared.f32 	%f5, [%r63+8];
	ld.shared.f32 	%f6, [%r63+4104];
	ld.shared.f32 	%f7, [%r63+12];
	ld.shared.f32 	%f8, [%r63+4108];
	ld.shared.f32 	%f9, [%r63+16];
	ld.shared.f32 	%f10, [%r63+4112];
	ld.shared.f32 	%f11, [%r63+20];
	ld.shared.f32 	%f12, [%r63+4116];
	ld.shared.f32 	%f13, [%r63+24];
	ld.shared.f32 	%f14, [%r63+4120];
	ld.shared.f32 	%f15, [%r63+28];
	ld.shared.f32 	%f16, [%r63+4124];
	mov.b32 	%r123, 0;
$L__BB0_7:
	shl.b32 	%r64, %r123, 7;
	add.s32 	%r65, %r64, %r13;
	shl.b32 	%r66, %r123, 2;
	add.s32 	%r67, %r9, %r66;
	shl.b32 	%r68, %r67, 2;
	mov.u32 	%r69, _ZZ16mymatmul_kernel0E11data_shared;
	add.s32 	%r70, %r69, %r68;
	ld.shared.f32 	%f146, [%r70];
	mul.wide.u32 	%rd22, %r65, 4;
	add.s64 	%rd23, %rd1, %rd22;
	ld.local.v4.f32 	{%f147, %f148, %f149, %f150}, [%rd23];
	fma.rn.f32 	%f151, %f146, %f1, %f147;
	ld.local.v4.f32 	{%f152, %f153, %f154, %f155}, [%rd23+16384];
	fma.rn.f32 	%f156, %f146, %f2, %f152;
	fma.rn.f32 	%f157, %f146, %f3, %f148;
	fma.rn.f32 	%f158, %f146, %f4, %f153;
	fma.rn.f32 	%f159, %f146, %f5, %f149;
	fma.rn.f32 	%f160, %f146, %f6, %f154;
	fma.rn.f32 	%f161, %f146, %f7, %f150;
	st.local.v4.f32 	[%rd23], {%f151, %f157, %f159, %f161};
	fma.rn.f32 	%f162, %f146, %f8, %f155;
	st.local.v4.f32 	[%rd23+16384], {%f156, %f158, %f160, %f162};
	ld.local.v4.f32 	{%f163, %f164, %f165, %f166}, [%rd23+16];
	fma.rn.f32 	%f167, %f146, %f9, %f163;
	ld.local.v4.f32 	{%f168, %f169, %f170, %f171}, [%rd23+16400];
	fma.rn.f32 	%f172, %f146, %f10, %f168;
	fma.rn.f32 	%f173, %f146, %f11, %f164;
	fma.rn.f32 	%f174, %f146, %f12, %f169;
	fma.rn.f32 	%f175, %f146, %f13, %f165;
	fma.rn.f32 	%f176, %f146, %f14, %f170;
	fma.rn.f32 	%f177, %f146, %f15, %f166;
	st.local.v4.f32 	[%rd23+16], {%f167, %f173, %f175, %f177};
	fma.rn.f32 	%f178, %f146, %f16, %f171;
	st.local.v4.f32 	[%rd23+16400], {%f172, %f174, %f176, %f178};
	add.s32 	%r123, %r123, 1;
	setp.ne.s32 	%p3, %r123, 32;
	@%p3 bra 	$L__BB0_7;
	add.s32 	%r122, %r122, 1;
	setp.ne.s32 	%p4, %r122, 16;
	@%p4 bra 	$L__BB0_6;
	mov.b32 	%r124, 0;
$L__BB0_10:
	shl.b32 	%r18, %r124, 3;
	add.s32 	%r73, %r10, %r18;
	shl.b32 	%r74, %r73, 2;
	mov.u32 	%r75, _ZZ16mymatmul_kernel0E13kernel_shared;
	add.s32 	%r76, %r75, %r74;
	ld.shared.f32 	%f17, [%r76+8192];
	ld.shared.f32 	%f18, [%r76+12288];
	ld.shared.f32 	%f19, [%r76+8196];
	ld.shared.f32 	%f20, [%r76+12292];
	ld.shared.f32 	%f21, [%r76+8200];
	ld.shared.f32 	%f22, [%r76+12296];
	ld.shared.f32 	%f23, [%r76+8204];
	ld.shared.f32 	%f24, [%r76+12300];
	ld.shared.f32 	%f25, [%r76+8208];
	ld.shared.f32 	%f26, [%r76+12304];
	ld.shared.f32 	%f27, [%r76+8212];
	ld.shared.f32 	%f28, [%r76+12308];
	ld.shared.f32 	%f29, [%r76+8216];
	ld.shared.f32 	%f30, [%r76+12312];
	ld.shared.f32 	%f31, [%r76+8220];
	ld.shared.f32 	%f32, [%r76+12316];
	mov.b32 	%r125, 0;
$L__BB0_11:
	shl.b32 	%r77, %r125, 7;
	add.s32 	%r78, %r77, %r18;
	shl.b32 	%r79, %r125, 2;
	add.s32 	%r80, %r9, %r79;
	shl.b32 	%r81, %r80, 2;
	mov.u32 	%r82, _ZZ16mymatmul_kernel0E11data_shared;
	add.s32 	%r83, %r82, %r81;
	ld.shared.f32 	%f179, [%r83+4];
	mul.wide.u32 	%rd24, %r78, 4;
	add.s64 	%rd25, %rd1, %rd24;
	ld.local.v4.f32 	{%f180, %f181, %f182, %f183}, [%rd25];
	fma.rn.f32 	%f184, %f179, %f17, %f180;
	ld.local.v4.f32 	{%f185, %f186, %f187, %f188}, [%rd25+16384];
	fma.rn.f32 	%f189, %f179, %f18, %f185;
	fma.rn.f32 	%f190, %f179, %f19, %f181;
	fma.rn.f32 	%f191, %f179, %f20, %f186;
	fma.rn.f32 	%f192, %f179, %f21, %f182;
	fma.rn.f32 	%f193, %f179, %f22, %f187;
	fma.rn.f32 	%f194, %f179, %f23, %f183;
	st.local.v4.f32 	[%rd25], {%f184, %f190, %f192, %f194};
	fma.rn.f32 	%f195, %f179, %f24, %f188;
	st.local.v4.f32 	[%rd25+16384], {%f189, %f191, %f193, %f195};
	ld.local.v4.f32 	{%f196, %f197, %f198, %f199}, [%rd25+16];
	fma.rn.f32 	%f200, %f179, %f25, %f196;
	ld.local.v4.f32 	{%f201, %f202, %f203, %f204}, [%rd25+16400];
	fma.rn.f32 	%f205, %f179, %f26, %f201;
	fma.rn.f32 	%f206, %f179, %f27, %f197;
	fma.rn.f32 	%f207, %f179, %f28, %f202;
	fma.rn.f32 	%f208, %f179, %f29, %f198;
	fma.rn.f32 	%f209, %f179, %f30, %f203;
	fma.rn.f32 	%f210, %f179, %f31, %f199;
	st.local.v4.f32 	[%rd25+16], {%f200, %f206, %f208, %f210};
	fma.rn.f32 	%f211, %f179, %f32, %f204;
	st.local.v4.f32 	[%rd25+16400], {%f205, %f207, %f209, %f211};
	add.s32 	%r125, %r125, 1;
	setp.ne.s32 	%p5, %r125, 32;
	@%p5 bra 	$L__BB0_11;
	add.s32 	%r124, %r124, 1;
	setp.ne.s32 	%p6, %r124, 16;
	@%p6 bra 	$L__BB0_10;
	mov.b32 	%r126, 0;
$L__BB0_14:
	shl.b32 	%r23, %r126, 3;
	add.s32 	%r86, %r10, %r23;
	shl.b32 	%r87, %r86, 2;
	mov.u32 	%r88, _ZZ16mymatmul_kernel0E13kernel_shared;
	add.s32 	%r89, %r88, %r87;
	ld.shared.f32 	%f33, [%r89+16384];
	ld.shared.f32 	%f34, [%r89+20480];
	ld.shared.f32 	%f35, [%r89+16388];
	ld.shared.f32 	%f36, [%r89+20484];
	ld.shared.f32 	%f37, [%r89+16392];
	ld.shared.f32 	%f38, [%r89+20488];
	ld.shared.f32 	%f39, [%r89+16396];
	ld.shared.f32 	%f40, [%r89+20492];
	ld.shared.f32 	%f41, [%r89+16400];
	ld.shared.f32 	%f42, [%r89+20496];
	ld.shared.f32 	%f43, [%r89+16404];
	ld.shared.f32 	%f44, [%r89+20500];
	ld.shared.f32 	%f45, [%r89+16408];
	ld.shared.f32 	%f46, [%r89+20504];
	ld.shared.f32 	%f47, [%r89+16412];
	ld.shared.f32 	%f48, [%r89+20508];
	mov.b32 	%r127, 0;
$L__BB0_15:
	shl.b32 	%r90, %r127, 7;
	add.s32 	%r91, %r90, %r23;
	shl.b32 	%r92, %r127, 2;
	add.s32 	%r93, %r9, %r92;
	shl.b32 	%r94, %r93, 2;
	mov.u32 	%r95, _ZZ16mymatmul_kernel0E11data_shared;
	add.s32 	%r96, %r95, %r94;
	ld.shared.f32 	%f212, [%r96+8];
	mul.wide.u32 	%rd26, %r91, 4;
	add.s64 	%rd27, %rd1, %rd26;
	ld.local.v4.f32 	{%f213, %f214, %f215, %f216}, [%rd27];
	fma.rn.f32 	%f217, %f212, %f33, %f213;
	ld.local.v4.f32 	{%f218, %f219, %f220, %f221}, [%rd27+16384];
	fma.rn.f32 	%f222, %f212, %f34, %f218;
	fma.rn.f32 	%f223, %f212, %f35, %f214;
	fma.rn.f32 	%f224, %f212, %f36, %f219;
	fma.rn.f32 	%f225, %f212, %f37, %f215;
	fma.rn.f32 	%f226, %f212, %f38, %f220;
	fma.rn.f32 	%f227, %f212, %f39, %f216;
	st.local.v4.f32 	[%rd27], {%f217, %f223, %f225, %f227};
	fma.rn.f32 	%f228, %f212, %f40, %f221;
	st.local.v4.f32 	[%rd27+16384], {%f222, %f224, %f226, %f228};
	ld.local.v4.f32 	{%f229, %f230, %f231, %f232}, [%rd27+16];
	fma.rn.f32 	%f233, %f212, %f41, %f229;
	ld.local.v4.f32 	{%f234, %f235, %f236, %f237}, [%rd27+16400];
	fma.rn.f32 	%f238, %f212, %f42, %f234;
	fma.rn.f32 	%f239, %f212, %f43, %f230;
	fma.rn.f32 	%f240, %f212, %f44, %f235;
	fma.rn.f32 	%f241, %f212, %f45, %f231;
	fma.rn.f32 	%f242, %f212, %f46, %f236;
	fma.rn.f32 	%f243, %f212, %f47, %f232;
	st.local.v4.f32 	[%rd27+16], {%f233, %f239, %f241, %f243};
	fma.rn.f32 	%f244, %f212, %f48, %f237;
	st.local.v4.f32 	[%rd27+16400], {%f238, %f240, %f242, %f244};
	add.s32 	%r127, %r127, 1;
	setp.ne.s32 	%p7, %r127, 32;
	@%p7 bra 	$L__BB0_15;
	add.s32 	%r126, %r126, 1;
	setp.ne.s32 	%p8, %r126, 16;
	@%p8 bra 	$L__BB0_14;
	mov.b32 	%r128, 0;
$L__BB0_18:
	shl.b32 	%r28, %r128, 3;
	add.s32 	%r99, %r10, %r28;
	shl.b32 	%r100, %r99, 2;
	mov.u32 	%r101, _ZZ16mymatmul_kernel0E13kernel_shared;
	add.s32 	%r102, %r101, %r100;
	ld.shared.f32 	%f49, [%r102+24576];
	ld.shared.f32 	%f50, [%r102+28672];
	ld.shared.f32 	%f51, [%r102+24580];
	ld.shared.f32 	%f52, [%r102+28676];
	ld.shared.f32 	%f53, [%r102+24584];
	ld.shared.f32 	%f54, [%r102+28680];
	ld.shared.f32 	%f55, [%r102+24588];
	ld.shared.f32 	%f56, [%r102+28684];
	ld.shared.f32 	%f57, [%r102+24592];
	ld.shared.f32 	%f58, [%r102+28688];
	ld.shared.f32 	%f59, [%r102+24596];
	ld.shared.f32 	%f60, [%r102+28692];
	ld.shared.f32 	%f61, [%r102+24600];
	ld.shared.f32 	%f62, [%r102+28696];
	ld.shared.f32 	%f63, [%r102+24604];
	ld.shared.f32 	%f64, [%r102+28700];
	mov.b32 	%r129, 0;
$L__BB0_19:
	shl.b32 	%r103, %r129, 7;
	add.s32 	%r104, %r103, %r28;
	shl.b32 	%r105, %r129, 2;
	add.s32 	%r106, %r9, %r105;
	shl.b32 	%r107, %r106, 2;
	mov.u32 	%r108, _ZZ16mymatmul_kernel0E11data_shared;
	add.s32 	%r109, %r108, %r107;
	ld.shared.f32 	%f245, [%r109+12];
	mul.wide.u32 	%rd28, %r104, 4;
	add.s64 	%rd29, %rd1, %rd28;
	ld.local.v4.f32 	{%f246, %f247, %f248, %f249}, [%rd29];
	fma.rn.f32 	%f250, %f245, %f49, %f246;
	ld.local.v4.f32 	{%f251, %f252, %f253, %f254}, [%rd29+16384];
	fma.rn.f32 	%f255, %f245, %f50, %f251;
	fma.rn.f32 	%f256, %f245, %f51, %f247;
	fma.rn.f32 	%f257, %f245, %f52, %f252;
	fma.rn.f32 	%f258, %f245, %f53, %f248;
	fma.rn.f32 	%f259, %f245, %f54, %f253;
	fma.rn.f32 	%f260, %f245, %f55, %f249;
	st.local.v4.f32 	[%rd29], {%f250, %f256, %f258, %f260};
	fma.rn.f32 	%f261, %f245, %f56, %f254;
	st.local.v4.f32 	[%rd29+16384], {%f255, %f257, %f259, %f261};
	ld.local.v4.f32 	{%f262, %f263, %f264, %f265}, [%rd29+16];
	fma.rn.f32 	%f266, %f245, %f57, %f262;
	ld.local.v4.f32 	{%f267, %f268, %f269, %f270}, [%rd29+16400];
	fma.rn.f32 	%f271, %f245, %f58, %f267;
	fma.rn.f32 	%f272, %f245, %f59, %f263;
	fma.rn.f32 	%f273, %f245, %f60, %f268;
	fma.rn.f32 	%f274, %f245, %f61, %f264;
	fma.rn.f32 	%f275, %f245, %f62, %f269;
	fma.rn.f32 	%f276, %f245, %f63, %f265;
	st.local.v4.f32 	[%rd29+16], {%f266, %f272, %f274, %f276};
	fma.rn.f32 	%f277, %f245, %f64, %f270;
	st.local.v4.f32 	[%rd29+16400], {%f271, %f273, %f275, %f277};
	add.s32 	%r129, %r129, 1;
	setp.ne.s32 	%p9, %r129, 32;
	@%p9 bra 	$L__BB0_19;
	add.s32 	%r128, %r128, 1;
	setp.ne.s32 	%p10, %r128, 16;
	@%p10 bra 	$L__BB0_18;
	add.s32 	%r121, %r121, 1;
	setp.ne.s32 	%p11, %r121, 256;
	@%p11 bra 	$L__BB0_5;
	shl.b32 	%r111, %r6, 14;
	and.b32  	%r112, %r111, 1966080;
	shl.b32 	%r113, %r6, 7;
	and.b32  	%r114, %r113, 896;
	add.s32 	%r115, %r112, %r8;
	add.s32 	%r33, %r115, %r114;
	add.s64 	%rd4, %rd1, 16400;
	cvta.to.global.u64 	%rd30, %rd14;
	add.s64 	%rd5, %rd30, 4096;
	mov.b32 	%r130, 0;
$L__BB0_23:
	shl.b32 	%r117, %r130, 12;
	add.s32 	%r118, %r33, %r117;
	mul.wide.u32 	%rd31, %r130, 512;
	add.s64 	%rd34, %rd4, %rd31;
	mul.wide.u32 	%rd32, %r118, 4;
	add.s64 	%rd33, %rd5, %rd32;
	mov.b32 	%r131, 0;
$L__BB0_24:
	ld.local.v4.f32 	{%f278, %f279, %f280, %f281}, [%rd34+-16400];
	st.global.f32 	[%rd33+-4096], %f278;
	ld.local.v4.f32 	{%f282, %f283, %f284, %f285}, [%rd34+-16];
	st.global.f32 	[%rd33], %f282;
	st.global.f32 	[%rd33+-4092], %f279;
	st.global.f32 	[%rd33+4], %f283;
	st.global.f32 	[%rd33+-4088], %f280;
	st.global.f32 	[%rd33+8], %f284;
	st.global.f32 	[%rd33+-4084], %f281;
	st.global.f32 	[%rd33+12], %f285;
	ld.local.v4.f32 	{%f286, %f287, %f288, %f289}, [%rd34+-16384];
	st.global.f32 	[%rd33+-4080], %f286;
	ld.local.v4.f32 	{%f290, %f291, %f292, %f293}, [%rd34];
	st.global.f32 	[%rd33+16], %f290;
	st.global.f32 	[%rd33+-4076], %f287;
	st.global.f32 	[%rd33+20], %f291;
	st.global.f32 	[%rd33+-4072], %f288;
	st.global.f32 	[%rd33+24], %f292;
	st.global.f32 	[%rd33+-4068], %f289;
	st.global.f32 	[%rd33+28], %f293;
	add.s32 	%r131, %r131, 8;
	add.s64 	%rd34, %rd34, 32;
	add.s64 	%rd33, %rd33, 32;
	setp.ne.s32 	%p12, %r131, 128;
	@%p12 bra 	$L__BB0_24;
	add.s32 	%r130, %r130, 1;
	setp.ne.s32 	%p13, %r130, 32;
	@%p13 bra 	$L__BB0_23;
	ret;

}


// ===== COMPILED SASS (sm_100) =====

	.target	sm_100

	.elftype	@"ET_EXEC"


//--------------------- .note.nv.tkinfo           --------------------------
	.section	.note.nv.tkinfo,"",@"SHT_NOTE"
	.sectionflags	@"SHF_NOTE_NV_TKINFO"
	.tkinfo
        /*0018*/ 	.word	0x00000002
        /*0030*/ 	.string	""
        /*0030*/ 	.string	"ptxas"
        /*0030*/ 	.string	"Cuda compilation tools, release 13.0, V13.0.88"
        /*0030*/ 	.string	"Build cuda_13.0.r13.0/compiler.36424714_0"
        /*0030*/ 	.string	"-arch sm_100 -m 64 "



//--------------------- .note.nv.cuinfo           --------------------------
	.section	.note.nv.cuinfo,"",@"SHT_NOTE"
	.sectionflags	@"SHF_NOTE_NV_CUINFO"
        /*0018*/ 	.short	0x0002
        /*001a*/ 	.short	0x0064
        /*001c*/ 	.short	0x0082
	.zero		2


//--------------------- .nv.info                  --------------------------
	.section	.nv.info,"",@"SHT_CUDA_INFO"
	.align	4


	//----- nvinfo : EIATTR_REGCOUNT
	.align		4
        /*0000*/ 	.byte	0x04, 0x2f
        /*0002*/ 	.short	(.L_1 - .L_0)
	.align		4
.L_0:
        /*0004*/ 	.word	index@(mymatmul_kernel0)
        /*0008*/ 	.word	0x00000060


	//----- nvinfo : EIATTR_FRAME_SIZE
	.align		4
.L_1:
        /*000c*/ 	.byte	0x04, 0x11
        /*000e*/ 	.short	(.L_3 - .L_2)
	.align		4
.L_2:
        /*0010*/ 	.word	index@(mymatmul_kernel0)
        /*0014*/ 	.word	0x00008000


	//----- nvinfo : EIATTR_MIN_STACK_SIZE
	.align		4
.L_3:
        /*0018*/ 	.byte	0x04, 0x12
        /*001a*/ 	.short	(.L_5 - .L_4)
	.align		4
.L_4:
        /*001c*/ 	.word	index@(mymatmul_kernel0)
        /*0020*/ 	.word	0x00008000
.L_5:


//--------------------- .nv.compat                --------------------------
	.section	.nv.compat,"",@"SHT_CUDA_COMPAT_INFO"
	.align	4
        /*0000*/ 	.byte	0x02, 0x09, 0x00, 0x00, 0x02, 0x02, 0x01, 0x00, 0x02, 0x05, 0x05, 0x00, 0x03, 0x07, 0x01, 0x01
        /*0010*/ 	.byte	0x02, 0x03, 0x00, 0x00, 0x02, 0x06, 0x01, 0x00, 0x04, 0x0b, 0x08, 0x00, 0x09, 0x00, 0x00, 0x00
        /*0020*/ 	.byte	0x00, 0x00, 0x00, 0x00


//--------------------- .nv.info.mymatmul_kernel0 --------------------------
	.section	.nv.info.mymatmul_kernel0,"",@"SHT_CUDA_INFO"
	.sectionflags	@""
	.align	4


	//----- nvinfo : EIATTR_CUDA_API_VERSION
	.align		4
        /*0000*/ 	.byte	0x04, 0x37
        /*0002*/ 	.short	(.L_7 - .L_6)
.L_6:
        /*0004*/ 	.word	0x00000082


	//----- nvinfo : EIATTR_KPARAM_INFO
	.align		4
.L_7:
        /*0008*/ 	.byte	0x04, 0x17
        /*000a*/ 	.short	(.L_9 - .L_8)
.L_8:
        /*000c*/ 	.word	0x00000000
        /*0010*/ 	.short	0x0002
        /*0012*/ 	.short	0x0010
        /*0014*/ 	.byte	0x00, 0xf5, 0x21, 0x00


	//----- nvinfo : EIATTR_KPARAM_INFO
	.align		4
.L_9:
        /*0018*/ 	.byte	0x04, 0x17
        /*001a*/ 	.short	(.L_11 - .L_10)
.L_10:
        /*001c*/ 	.word	0x00000000
        /*0020*/ 	.short	0x0001
        /*0022*/ 	.short	0x0008
        /*0024*/ 	.byte	0x00, 0xf5, 0x21, 0x00


	//----- nvinfo : EIATTR_KPARAM_INFO
	.align		4
.L_11:
        /*0028*/ 	.byte	0x04, 0x17
        /*002a*/ 	.short	(.L_13 - .L_12)
.L_12:
        /*002c*/ 	.word	0x00000000
        /*0030*/ 	.short	0x0000
        /*0032*/ 	.short	0x0000
        /*0034*/ 	.byte	0x00, 0xf5, 0x21, 0x00


	//----- nvinfo : EIATTR_SPARSE_MMA_MASK
	.align		4
.L_13:
        /*0038*/ 	.byte	0x03, 0x50
        /*003a*/ 	.short	0x0000


	//----- nvinfo : EIATTR_MAXREG_COUNT
	.align		4
        /*003c*/ 	.byte	0x03, 0x1b
        /*003e*/ 	.short	0x00ff


	//----- nvinfo : EIATTR_NUM_BARRIERS
	.align		4
        /*0040*/ 	.byte	0x02, 0x4c
        /*0042*/ 	.byte	0x01
	.zero		1


	//----- nvinfo : EIATTR_MERCURY_ISA_VERSION
	.align		4
        /*0044*/ 	.byte	0x03, 0x5f
        /*0046*/ 	.short	0x0101


	//----- nvinfo : EIATTR_VRC_CTA_INIT_COUNT
	.align		4
        /*0048*/ 	.byte	0x02, 0x4a
	.zero		1
	.zero		1


	//----- nvinfo : EIATTR_EXIT_INSTR_OFFSETS
	.align		4
        /*004c*/ 	.byte	0x04, 0x1c
        /*004e*/ 	.short	(.L_15 - .L_14)


	//   ....[0]....
.L_14:
        /*0050*/ 	.word	0x00005d90


	//----- nvinfo : EIATTR_MAX_THREADS
	.align		4
.L_15:
        /*0054*/ 	.byte	0x04, 0x05
        /*0056*/ 	.short	(.L_17 - .L_16)
.L_16:
        /*0058*/ 	.word	0x00000080
        /*005c*/ 	.word	0x00000001
        /*0060*/ 	.word	0x00000001


	//----- nvinfo : EIATTR_CBANK_PARAM_SIZE
	.align		4
.L_17:
        /*0064*/ 	.byte	0x03, 0x19
        /*0066*/ 	.short	0x0018


	//----- nvinfo : EIATTR_PARAM_CBANK
	.align		4
        /*0068*/ 	.byte	0x04, 0x0a
        /*006a*/ 	.short	(.L_19 - .L_18)
	.align		4
.L_18:
        /*006c*/ 	.word	index@(.nv.constant0.mymatmul_kernel0)
        /*0070*/ 	.short	0x0380
        /*0072*/ 	.short	0x0018


	//----- nvinfo : EIATTR_SW_WAR
	.align		4
.L_19:
        /*0074*/ 	.byte	0x04, 0x36
        /*0076*/ 	.short	(.L_21 - .L_20)
.L_20:
        /*0078*/ 	.word	0x00000008
.L_21:


//--------------------- .nv.callgraph             --------------------------
	.section	.nv.callgraph,"",@"SHT_CUDA_CALLGRAPH"
	.align	4
	.sectionentsize	8
	.align		4
        /*0000*/ 	.word	0x00000000
	.align		4
        /*0004*/ 	.word	0xffffffff
	.align		4
        /*0008*/ 	.word	0x00000000
	.align		4
        /*000c*/ 	.word	0xfffffffe
	.align		4
        /*0010*/ 	.word	0x00000000
	.align		4
        /*0014*/ 	.word	0xfffffffd
	.align		4
        /*0018*/ 	.word	0x00000000
	.align		4
        /*001c*/ 	.word	0xfffffffc


//--------------------- .text.mymatmul_kernel0    --------------------------
	.section	.text.mymatmul_kernel0,"ax",@progbits
	.align	128
        .global         mymatmul_kernel0
        .type           mymatmul_kernel0,@function
        .size           mymatmul_kernel0,(.L_x_13 - mymatmul_kernel0)
        .other          mymatmul_kernel0,@"STO_CUDA_ENTRY STV_DEFAULT"
mymatmul_kernel0:
.text.mymatmul_kernel0:
[----:B------:R-:W0:Y:S01]  /*0000*/  LDC R1, c[0x0][0x37c] ;  /* 0x0000df00ff017b82 */ /* 0x000e220000000800 */
[----:B------:R-:W-:Y:S01]  /*0010*/  HFMA2 R0, -RZ, RZ, 0, 0 ;  /* 0x00000000ff007431 */ /* 0x000fe200000001ff */
[----:B0-----:R-:W-:-:S07]  /*0020*/  IADD3 R1, PT, PT, R1, -0x8000, RZ ;  /* 0xffff800001017810 */ /* 0x001fce0007ffe0ff */
.L_x_0:
[C---:B-1----:R-:W-:Y:S02]  /*0030*/  SHF.L.U32 R2, R0.reuse, 0x3, RZ ;  /* 0x0000000300027819 */ /* 0x042fe400000006ff */
[----:B------:R-:W-:Y:S02]  /*0040*/  IADD3 R0, PT, PT, R0, 0x1, RZ ;  /* 0x0000000100007810 */ /* 0x000fe40007ffe0ff */
[C---:B------:R-:W-:Y:S02]  /*0050*/  IADD3 R4, PT, PT, R2.reuse, 0x100, RZ ;  /* 0x0000010002047810 */ /* 0x040fe40007ffe0ff */
[C---:B------:R-:W-:Y:S02]  /*0060*/  IADD3 R6, PT, PT, R2.reuse, 0x200, RZ ;  /* 0x0000020002067810 */ /* 0x040fe40007ffe0ff */
[-C--:B------:R-:W-:Y:S02]  /*0070*/  LEA R3, R2, R1.reuse, 0x2 ;  /* 0x0000000102037211 */ /* 0x080fe400078e10ff */
[----:B------:R-:W-:-:S02]  /*0080*/  LEA R4, R4, R1, 0x2 ;  /* 0x0000000104047211 */ /* 0x000fc400078e10ff */
[-C--:B------:R-:W-:Y:S01]  /*0090*/  LEA R6, R6, R1.reuse, 0x2 ;  /* 0x0000000106067211 */ /* 0x080fe200078e10ff */
[----:B------:R-:W-:Y:S01]  /*00a0*/  STL.128 [R3], RZ ;  /* 0x000000ff03007387 */ /* 0x000fe20000100c00 */
[C---:B------:R-:W-:Y:S02]  /*00b0*/  IADD3 R8, PT, PT, R2.reuse, 0x300, RZ ;  /* 0x0000030002087810 */ /* 0x040fe40007ffe0ff */
[----:B------:R-:W-:Y:S01]  /*00c0*/  IADD3 R10, PT, PT, R2, 0x400, RZ ;  /* 0x00000400020a7810 */ /* 0x000fe20007ffe0ff */
[----:B------:R-:W-:Y:S01]  /*00d0*/  STL.128 [R3+0x4000], RZ ;  /* 0x004000ff03007387 */ /* 0x000fe20000100c00 */
[-C--:B------:R-:W-:Y:S02]  /*00e0*/  LEA R8, R8, R1.reuse, 0x2 ;  /* 0x0000000108087211 */ /* 0x080fe400078e10ff */
[----:B------:R-:W-:Y:S01]  /*00f0*/  LEA R10, R10, R1, 0x2 ;  /* 0x000000010a0a7211 */ /* 0x000fe200078e10ff */
[----:B------:R-:W-:Y:S01]  /*0100*/  STL.128 [R3+0x10], RZ ;  /* 0x000010ff03007387 */ /* 0x000fe20000100c00 */
[----:B------:R-:W-:-:S03]  /*0110*/  ISETP.NE.AND P0, PT, R0, 0x10, PT ;  /* 0x000000100000780c */ /* 0x000fc60003f05270 */
[----:B------:R-:W-:Y:S04]  /*0120*/  STL.128 [R3+0x4010], RZ ;  /* 0x004010ff03007387 */ /* 0x000fe80000100c00 */
[----:B------:R-:W-:Y:S04]  /*0130*/  STL.128 [R3+0x200], RZ ;  /* 0x000200ff03007387 */ /* 0x000fe80000100c00 */
[----:B------:R-:W-:Y:S04]  /*0140*/  STL.128 [R3+0x4200], RZ ;  /* 0x004200ff03007387 */ /* 0x000fe80000100c00 */
[----:B------:R-:W-:Y:S04]  /*0150*/  STL.128 [R3+0x210], RZ ;  /* 0x000210ff03007387 */ /* 0x000fe80000100c00 */
[----:B------:R-:W-:Y:S04]  /*0160*/  STL.128 [R3+0x4210], RZ ;  /* 0x004210ff03007387 */ /* 0x000fe80000100c00 */
[----:B------:R-:W-:Y:S04]  /*0170*/  STL.128 [R4], RZ ;  /* 0x000000ff04007387 */ /* 0x000fe80000100c00 */
[----:B------:R-:W-:Y:S04]  /*0180*/  STL.128 [R4+0x4000], RZ ;  /* 0x004000ff04007387 */ /* 0x000fe80000100c00 */
[----:B------:R-:W-:Y:S04]  /*0190*/  STL.128 [R4+0x10], RZ ;  /* 0x000010ff04007387 */ /* 0x000fe80000100c00 */
[----:B------:R-:W-:Y:S04]  /*01a0*/  STL.128 [R4+0x4010], RZ ;  /* 0x004010ff04007387 */ /* 0x000fe80000100c00 */
[----:B------:R-:W-:Y:S04]  /*01b0*/  STL.128 [R4+0x200], RZ ;  /* 0x000200ff04007387 */ /* 0x000fe80000100c00 */
[----:B------:R-:W-:Y:S04]  /*01c0*/  STL.128 [R4+0x4200], RZ ;  /* 0x004200ff04007387 */ /* 0x000fe80000100c00 */
[----:B------:R-:W-:Y:S04]  /*01d0*/  STL.128 [R4+0x210], RZ ;  /* 0x000210ff04007387 */ /* 0x000fe80000100c00 */
[----:B------:R0:W-:Y:S04]  /*01e0*/  STL.128 [R4+0x4210], RZ ;  /* 0x004210ff04007387 */ /* 0x0001e80000100c00 */
[----:B------:R-:W-:Y:S04]  /*01f0*/  STL.128 [R6], RZ ;  /* 0x000000ff06007387 */ /* 0x000fe80000100c00 */
[----:B------:R-:W-:Y:S01]  /*0200*/  STL.128 [R6+0x4000], RZ ;  /* 0x004000ff06007387 */ /* 0x000fe20000100c00 */
[----:B0-----:R-:W-:-:S03]  /*0210*/  IADD3 R4, PT, PT, R2, 0x500, RZ ;  /* 0x0000050002047810 */ /* 0x001fc60007ffe0ff */
[----:B------:R-:W-:Y:S01]  /*0220*/  STL.128 [R6+0x10], RZ ;  /* 0x000010ff06007387 */ /* 0x000fe20000100c00 */
[----:B------:R-:W-:-:S03]  /*0230*/  LEA R4, R4, R1, 0x2 ;  /* 0x0000000104047211 */ /* 0x000fc600078e10ff */
[----:B------:R-:W-:Y:S04]  /*0240*/  STL.128 [R6+0x4010], RZ ;  /* 0x004010ff06007387 */ /* 0x000fe80000100c00 */
[----:B------:R-:W-:Y:S04]  /*0250*/  STL.128 [R6+0x200], RZ ;  /* 0x000200ff06007387 */ /* 0x000fe80000100c00 */
[----:B------:R-:W-:Y:S04]  /*0260*/  STL.128 [R6+0x4200], RZ ;  /* 0x004200ff06007387 */ /* 0x000fe80000100c00 */
[----:B------:R-:W-:Y:S04]  /*0270*/  STL.128 [R6+0x210], RZ ;  /* 0x000210ff06007387 */ /* 0x000fe80000100c00 */
[----:B------:R0:W-:Y:S04]  /*0280*/  STL.128 [R6+0x4210], RZ ;  /* 0x004210ff06007387 */ /* 0x0001e80000100c00 */
[----:B------:R-:W-:Y:S01]  /*0290*/  STL.128 [R8], RZ ;  /* 0x000000ff08007387 */ /* 0x000fe20000100c00 */
[----:B0-----:R-:W-:-:S03]  /*02a0*/  IADD3 R6, PT, PT, R2, 0x600, RZ ;  /* 0x0000060002067810 */ /* 0x001fc60007ffe0ff */
[----:B------:R-:W-:Y:S01]  /*02b0*/  STL.128 [R8+0x4000], RZ ;  /* 0x004000ff08007387 */ /* 0x000fe20000100c00 */
[----:B------:R-:W-:-:S03]  /*02c0*/  LEA R6, R6, R1, 0x2 ;  /* 0x0000000106067211 */ /* 0x000fc600078e10ff */
        /* <DEDUP_REMOVED lines=76> */
[----:B------:R1:W-:Y:S01]  /*0790*/  STL.128 [R8], RZ ;  /* 0x000000ff08007387 */ /* 0x0003e20000100c00 */
[----:B0-----:R-:W-:-:S03]  /*07a0*/  IADD3 R6, PT, PT, R2, 0xe00, RZ ;  /* 0x00000e0002067810 */ /* 0x001fc60007ffe0ff */
[----:B------:R1:W-:Y:S01]  /*07b0*/  STL.128 [R8+0x4000], RZ ;  /* 0x004000ff08007387 */ /* 0x0003e20000100c00 */
[----:B------:R-:W-:Y:S02]  /*07c0*/  IADD3 R2, PT, PT, R2, 0xf00, RZ ;  /* 0x00000f0002027810 */ /* 0x000fe40007ffe0ff */
[-C--:B------:R-:W-:Y:S01]  /*07d0*/  LEA R6, R6, R1.reuse, 0x2 ;  /* 0x0000000106067211 */ /* 0x080fe200078e10ff */
[----:B------:R1:W-:Y:S01]  /*07e0*/  STL.128 [R8+0x10], RZ ;  /* 0x000010ff08007387 */ /* 0x0003e20000100c00 */
[----:B------:R-:W-:-:S03]  /*07f0*/  LEA R2, R2, R1, 0x2 ;  /* 0x0000000102027211 */ /* 0x000fc600078e10ff */
[----:B------:R1:W-:Y:S04]  /*0800*/  STL.128 [R8+0x4010], RZ ;  /* 0x004010ff08007387 */ /* 0x0003e80000100c00 */
[----:B------:R1:W-:Y:S04]  /*0810*/  STL.128 [R8+0x200], RZ ;  /* 0x000200ff08007387 */ /* 0x0003e80000100c00 */
[----:B------:R1:W-:Y:S04]  /*0820*/  STL.128 [R8+0x4200], RZ ;  /* 0x004200ff08007387 */ /* 0x0003e80000100c00 */
[----:B------:R1:W-:Y:S04]  /*0830*/  STL.128 [R8+0x210], RZ ;  /* 0x000210ff08007387 */ /* 0x0003e80000100c00 */
[----:B------:R1:W-:Y:S04]  /*0840*/  STL.128 [R8+0x4210], RZ ;  /* 0x004210ff08007387 */ /* 0x0003e80000100c00 */
[----:B------:R1:W-:Y:S04]  /*0850*/  STL.128 [R10], RZ ;  /* 0x000000ff0a007387 */ /* 0x0003e80000100c00 */
[----:B------:R1:W-:Y:S04]  /*0860*/  STL.128 [R10+0x4000], RZ ;  /* 0x004000ff0a007387 */ /* 0x0003e80000100c00 */
[----:B------:R1:W-:Y:S04]  /*0870*/  STL.128 [R10+0x10], RZ ;  /* 0x000010ff0a007387 */ /* 0x0003e80000100c00 */
        /* <DEDUP_REMOVED lines=28> */
[----:B------:R1:W-:Y:S01]  /*0a40*/  STL.128 [R2+0x4210], RZ ;  /* 0x004210ff02007387 */ /* 0x0003e20000100c00 */
[----:B------:R-:W-:Y:S05]  /*0a50*/  @P0 BRA `(.L_x_0) ;  /* 0xfffffff400740947 */ /* 0x000fea000383ffff */
[----:B------:R-:W0:Y:S01]  /*0a60*/  S2R R0, SR_TID.X ;  /* 0x0000000000007919 */ /* 0x000e220000002100 */
[----:B------:R-:W-:Y:S01]  /*0a70*/  MOV R7, RZ ;  /* 0x000000ff00077202 */ /* 0x000fe20000000f00 */
[----:B------:R-:W2:Y:S01]  /*0a80*/  LDCU.64 UR8, c[0x0][0x358] ;  /* 0x00006b00ff0877ac */ /* 0x000ea20008000a00 */
[----:B------:R-:W3:Y:S01]  /*0a90*/  S2R R3, SR_CTAID.X ;  /* 0x0000000000037919 */ /* 0x000ee20000002500 */
[C---:B0-----:R-:W-:Y:S02]  /*0aa0*/  SHF.L.U32 R5, R0.reuse, 0x8, RZ ;  /* 0x0000000800057819 */ /* 0x041fe400000006ff */
[C---:B-1----:R-:W-:Y:S02]  /*0ab0*/  SHF.L.U32 R2, R0.reuse, 0x4, RZ ;  /* 0x0000000400027819 */ /* 0x042fe400000006ff */
[----:B------:R-:W-:Y:S02]  /*0ac0*/  SHF.L.U32 R6, R0, 0x7, RZ ;  /* 0x0000000700067819 */ /* 0x000fe400000006ff */
[----:B------:R-:W-:-:S02]  /*0ad0*/  LOP3.LUT R4, R5, 0x7c03, R0, 0xc8, !PT ;  /* 0x00007c0305047812 */ /* 0x000fc400078ec800 */
[----:B------:R-:W-:Y:S02]  /*0ae0*/  LOP3.LUT R5, R2, 0x780, RZ, 0xc0, !PT ;  /* 0x0000078002057812 */ /* 0x000fe400078ec0ff */
[----:B--23--:R-:W-:-:S07]  /*0af0*/  LOP3.LUT R2, R6, 0x380, RZ, 0xc0, !PT ;  /* 0x0000038006027812 */ /* 0x00cfce00078ec0ff */
.L_x_9:
[----:B------:R-:W0:Y:S01]  /*0b00*/  LDC.64 R22, c[0x0][0x380] ;  /* 0x0000e000ff167b82 */ /* 0x000e220000000a00 */
[----:B------:R-:W-:-:S07]  /*0b10*/  LEA R11, R7, R4, 0x2 ;  /* 0x00000004070b7211 */ /* 0x000fce00078e10ff */
[----:B-1----:R-:W1:Y:S01]  /*0b20*/  LDC.64 R8, c[0x0][0x388] ;  /* 0x0000e200ff087b82 */ /* 0x002e620000000a00 */
[----:B------:R-:W-:-:S04]  /*0b30*/  LEA R16, R3, R0, 0xb ;  /* 0x0000000003107211 */ /* 0x000fc800078e58ff */
[----:B------:R-:W-:Y:S01]  /*0b40*/  LEA R21, R7, R16, 0xe ;  /* 0x0000001007157211 */ /* 0x000fe200078e70ff */
[----:B0-----:R-:W-:-:S05]  /*0b50*/  IMAD.WIDE.U32 R22, R11, 0x4, R22 ;  /* 0x000000040b167825 */ /* 0x001fca00078e0016 */
[----:B------:R-:W2:Y:S01]  /*0b60*/  LDG.E.CONSTANT R6, desc[UR8][R22.64+0x20000] ;  /* 0x0200000816067981 */ /* 0x000ea2000c1e9900 */
[----:B-1----:R-:W-:-:S03]  /*0b70*/  IMAD.WIDE.U32 R8, R21, 0x4, R8 ;  /* 0x0000000415087825 */ /* 0x002fc600078e0008 */
[----:B------:R-:W3:Y:S04]  /*0b80*/  LDG.E.CONSTANT R10, desc[UR8][R22.64] ;  /* 0x00000008160a7981 */ /* 0x000ee8000c1e9900 */
[----:B------:R-:W4:Y:S04]  /*0b90*/  LDG.E.CONSTANT R15, desc[UR8][R22.64+0x40000] ;  /* 0x04000008160f7981 */ /* 0x000f28000c1e9900 */
[----:B------:R-:W5:Y:S04]  /*0ba0*/  LDG.E.CONSTANT R14, desc[UR8][R22.64+0x60000] ;  /* 0x06000008160e7981 */ /* 0x000f68000c1e9900 */
        /* <DEDUP_REMOVED lines=75> */
[----:B------:R-:W5:Y:S01]  /*1060*/  LDG.E.CONSTANT R84, desc[UR8][R8.64+0xde00] ;  /* 0x00de000808547981 */ /* 0x000f62000c1e9900 */
[----:B------:R-:W0:Y:S01]  /*1070*/  S2UR UR5, SR_CgaCtaId ;  /* 0x00000000000579c3 */ /* 0x000e220000008800 */
[----:B------:R-:W-:-:S02]  /*1080*/  UMOV UR4, 0x400 ;  /* 0x0000040000047882 */ /* 0x000fc40000000000 */
[----:B0-----:R-:W-:Y:S02]  /*1090*/  ULEA UR6, UR5, UR4, 0x18 ;  /* 0x0000000405067291 */ /* 0x001fe4000f8ec0ff */
[----:B------:R-:W-:-:S04]  /*10a0*/  UIADD3 UR4, UPT, UPT, UR4, 0x2000, URZ ;  /* 0x0000200004047890 */ /* 0x000fc8000fffe0ff */
[----:B------:R-:W-:Y:S01]  /*10b0*/  LEA R21, R0, UR6, 0x2 ;  /* 0x0000000600157c11 */ /* 0x000fe2000f8e10ff */
[----:B------:R-:W-:Y:S01]  /*10c0*/  BAR.SYNC.DEFER_BLOCKING 0x0 ;  /* 0x0000000000007b1d */ /* 0x000fe20000010000 */
[----:B------:R-:W-:-:S05]  /*10d0*/  ULEA UR4, UR5, UR4, 0x18 ;  /* 0x0000000405047291 */ /* 0x000fca000f8ec0ff */
[----:B--2---:R0:W-:Y:S04]  /*10e0*/  STS [R21+0x200], R6 ;  /* 0x0002000615007388 */ /* 0x0041e80000000800 */
[----:B---3--:R1:W-:Y:S01]  /*10f0*/  STS [R21], R10 ;  /* 0x0000000a15007388 */ /* 0x0083e20000000800 */
[----:B0-----:R-:W-:-:S03]  /*1100*/  LEA R6, R0, UR4, 0x2 ;  /* 0x0000000400067c11 */ /* 0x001fc6000f8e10ff */
[----:B----4-:R1:W-:Y:S04]  /*1110*/  STS [R21+0x400], R15 ;  /* 0x0004000f15007388 */ /* 0x0103e80000000800 */
[----:B-----5:R1:W-:Y:S04]  /*1120*/  STS [R21+0x600], R14 ;  /* 0x0006000e15007388 */ /* 0x0203e80000000800 */
[----:B------:R1:W-:Y:S04]  /*1130*/  STS [R21+0x800], R13 ;  /* 0x0008000d15007388 */ /* 0x0003e80000000800 */
        /* <DEDUP_REMOVED lines=11> */
[----:B------:R1:W-:Y:S04]  /*11f0*/  STS [R6], R25 ;  /* 0x0000001906007388 */ /* 0x0003e80000000800 */
        /* <DEDUP_REMOVED lines=62> */
[----:B------:R1:W-:Y:S01]  /*15e0*/  STS [R6+0x7e00], R84 ;  /* 0x007e005406007388 */ /* 0x0003e20000000800 */
[----:B------:R-:W-:Y:S01]  /*15f0*/  IADD3 R7, PT, PT, R7, 0x1, RZ ;  /* 0x0000000107077810 */ /* 0x000fe20007ffe0ff */
[----:B------:R-:W-:Y:S01]  /*1600*/  UMOV UR4, URZ ;  /* 0x000000ff00047c82 */ /* 0x000fe20008000000 */
[----:B------:R-:W-:Y:S02]  /*1610*/  BAR.SYNC.DEFER_BLOCKING 0x0 ;  /* 0x0000000000007b1d */ /* 0x000fe40000010000 */
[----:B------:R-:W-:-:S13]  /*1620*/  ISETP.NE.AND P0, PT, R7, 0x100, PT ;  /* 0x000001000700780c */ /* 0x000fda0003f05270 */
.L_x_2:
[----:B------:R-:W0:Y:S01]  /*1630*/  S2UR UR7, SR_CgaCtaId ;  /* 0x00000000000779c3 */ /* 0x000e220000008800 */
[----:B------:R-:W-:Y:S01]  /*1640*/  UMOV UR5, 0x400 ;  /* 0x0000040000057882 */ /* 0x000fe20000000000 */
[----:B------:R-:W-:Y:S02]  /*1650*/  USHF.L.U32 UR10, UR4, 0x3, URZ ;  /* 0x00000003040a7899 */ /* 0x000fe400080006ff */
[----:B------:R-:W-:Y:S02]  /*1660*/  UIADD3 UR6, UPT, UPT, UR5, 0x2000, URZ ;  /* 0x0000200005067890 */ /* 0x000fe4000fffe0ff */
[----:B------:R-:W-:Y:S02]  /*1670*/  UIADD3 UR4, UPT, UPT, UR4, 0x1, URZ ;  /* 0x0000000104047890 */ /* 0x000fe4000fffe0ff */
[----:B-1----:R-:W-:Y:S02]  /*1680*/  IADD3 R6, PT, PT, R2, UR10, RZ ;  /* 0x0000000a02067c10 */ /* 0x002fe4000fffe0ff */
[----:B------:R-:W-:-:S02]  /*1690*/  UISETP.NE.AND UP0, UPT, UR4, 0x10, UPT ;  /* 0x000000100400788c */ /* 0x000fc4000bf05270 */
[----:B0-----:R-:W-:Y:S02]  /*16a0*/  ULEA UR6, UR7, UR6, 0x18 ;  /* 0x0000000607067291 */ /* 0x001fe4000f8ec0ff */
[----:B------:R-:W-:-:S04]  /*16b0*/  ULEA UR5, UR7, UR5, 0x18 ;  /* 0x0000000507057291 */ /* 0x000fc8000f8ec0ff */
[----:B------:R-:W-:Y:S01]  /*16c0*/  LEA R24, R6, UR6, 0x2 ;  /* 0x0000000606187c11 */ /* 0x000fe2000f8e10ff */
[----:B------:R-:W-:-:S04]  /*16d0*/  HFMA2 R6, -RZ, RZ, 0, 0 ;  /* 0x00000000ff067431 */ /* 0x000fc800000001ff */
[----:B------:R0:W1:Y:S04]  /*16e0*/  LDS.128 R8, [R24] ;  /* 0x0000000018087984 */ /* 0x0000680000000c00 */
[----:B------:R0:W2:Y:S04]  /*16f0*/  LDS.128 R12, [R24+0x1000] ;  /* 0x00100000180c7984 */ /* 0x0000a80000000c00 */
[----:B------:R0:W3:Y:S04]  /*1700*/  LDS.128 R16, [R24+0x10] ;  /* 0x0000100018107984 */ /* 0x0000e80000000c00 */
[----:B------:R0:W4:Y:S02]  /*1710*/  LDS.128 R20, [R24+0x1010] ;  /* 0x0010100018147984 */ /* 0x0001240000000c00 */
.L_x_1:
[----:B01----:R-:W-:-:S04]  /*1720*/  LEA R24, R6, UR10, 0x7 ;  /* 0x0000000a06187c11 */ /* 0x003fc8000f8e38ff */
[----:B------:R-:W-:-:S05]  /*1730*/  LEA R27, R24, R1, 0x2 ;  /* 0x00000001181b7211 */ /* 0x000fca00078e10ff */
[----:B------:R-:W1:Y:S04]  /*1740*/  LDL.128 R36, [R27] ;  /* 0x000000001b247983 */ /* 0x000e680000100c00 */
[----:B------:R-:W2:Y:S04]  /*1750*/  LDL.128 R40, [R27+0x4000] ;  /* 0x004000001b287983 */ /* 0x000ea80000100c00 */
[----:B------:R-:W3:Y:S04]  /*1760*/  LDL.128 R32, [R27+0x10] ;  /* 0x000010001b207983 */ /* 0x000ee80000100c00 */
[----:B------:R-:W4:Y:S01]  /*1770*/  LDL.128 R28, [R27+0x4010] ;  /* 0x004010001b1c7983 */ /* 0x000f220000100c00 */
[----:B------:R-:W-:-:S02]  /*1780*/  LEA R25, R6, R5, 0x2 ;  /* 0x0000000506197211 */ /* 0x000fc400078e10ff */
[----:B------:R-:W-:Y:S02]  /*1790*/  IADD3 R44, PT, PT, R24, 0x80, RZ ;  /* 0x00000080182c7810 */ /* 0x000fe40007ffe0ff */
[----:B------:R-:W-:Y:S02]  /*17a0*/  LEA R25, R25, UR5, 0x2 ;  /* 0x0000000519197c11 */ /* 0x000fe4000f8e10ff */
[----:B------:R-:W-:-:S03]  /*17b0*/  LEA R56, R44, R1, 0x2 ;  /* 0x000000012c387211 */ /* 0x000fc600078e10ff */
[----:B------:R-:W1:Y:S02]  /*17c0*/  LDS R26, [R25] ;  /* 0x00000000191a7984 */ /* 0x000e640000000800 */
[-C--:B-1----:R-:W-:Y:S01]  /*17d0*/  FFMA R36, R8, R26.reuse, R36 ;  /* 0x0000001a08247223 */ /* 0x082fe20000000024 */
[-C--:B------:R-:W-:Y:S01]  /*17e0*/  FFMA R37, R9, R26.reuse, R37 ;  /* 0x0000001a09257223 */ /* 0x080fe20000000025 */
[-C--:B------:R-:W-:Y:S01]  /*17f0*/  FFMA R38, R10, R26.reuse, R38 ;  /* 0x0000001a0a267223 */ /* 0x080fe20000000026 */
[-C--:B------:R-:W-:Y:S01]  /*1800*/  FFMA R39, R11, R26.reuse, R39 ;  /* 0x0000001a0b277223 */ /* 0x080fe20000000027 */
[-C--:B--2---:R-:W-:Y:S01]  /*1810*/  FFMA R40, R12, R26.reuse, R40 ;  /* 0x0000001a0c287223 */ /* 0x084fe20000000028 */
[-C--:B------:R-:W-:Y:S01]  /*1820*/  FFMA R41, R13, R26.reuse, R41 ;  /* 0x0000001a0d297223 */ /* 0x080fe20000000029 */
[-C--:B------:R-:W-:Y:S01]  /*1830*/  FFMA R42, R14, R26.reuse, R42 ;  /* 0x0000001a0e2a7223 */ /* 0x080fe2000000002a */
[-C--:B------:R-:W-:Y:S01]  /*1840*/  FFMA R43, R15, R26.reuse, R43 ;  /* 0x0000001a0f2b7223 */ /* 0x080fe2000000002b */
[-C--:B---3--:R-:W-:Y:S01]  /*1850*/  FFMA R32, R16, R26.reuse, R32 ;  /* 0x0000001a10207223 */ /* 0x088fe20000000020 */
[-C--:B------:R-:W-:Y:S01]  /*1860*/  FFMA R33, R17, R26.reuse, R33 ;  /* 0x0000001a11217223 */ /* 0x080fe20000000021 */
[-C--:B------:R-:W-:Y:S01]  /*1870*/  FFMA R34, R18, R26.reuse, R34 ;  /* 0x0000001a12227223 */ /* 0x080fe20000000022 */
[-C--:B------:R-:W-:Y:S01]  /*1880*/  FFMA R35, R19, R26.reuse, R35 ;  /* 0x0000001a13237223 */ /* 0x080fe20000000023 */
[-C--:B----4-:R-:W-:Y:S01]  /*1890*/  FFMA R52, R20, R26.reuse, R28 ;  /* 0x0000001a14347223 */ /* 0x090fe2000000001c */
[-C--:B------:R-:W-:Y:S01]  /*18a0*/  FFMA R53, R21, R26.reuse, R29 ;  /* 0x0000001a15357223 */ /* 0x080fe2000000001d */
[-C--:B------:R-:W-:Y:S01]  /*18b0*/  FFMA R54, R22, R26.reuse, R30 ;  /* 0x0000001a16367223 */ /* 0x080fe2000000001e */
[----:B------:R-:W-:Y:S01]  /*18c0*/  FFMA R55, R23, R26, R31 ;  /* 0x0000001a17377223 */ /* 0x000fe2000000001f */
[----:B------:R-:W-:Y:S04]  /*18d0*/  STL.128 [R27], R36 ;  /* 0x000000241b007387 */ /* 0x000fe80000100c00 */
[----:B------:R-:W-:Y:S04]  /*18e0*/  STL.128 [R27+0x4000], R40 ;  /* 0x004000281b007387 */ /* 0x000fe80000100c00 */
[----:B------:R-:W-:Y:S04]  /*18f0*/  STL.128 [R27+0x10], R32 ;  /* 0x000010201b007387 */ /* 0x000fe80000100c00 */
[----:B------:R-:W-:Y:S04]  /*1900*/  STL.128 [R27+0x4010], R52 ;  /* 0x004010341b007387 */ /* 0x000fe80000100c00 */
[----:B------:R-:W2:Y:S04]  /*1910*/  LDL.128 R44, [R56] ;  /* 0x00000000382c7983 */ /* 0x000ea80000100c00 */
[----:B------:R-:W3:Y:S04]  /*1920*/  LDL.128 R60, [R56+0x4000] ;  /* 0x00400000383c7983 */ /* 0x000ee80000100c00 */
[----:B------:R-:W4:Y:S04]  /*1930*/  LDL.128 R48, [R56+0x10] ;  /* 0x0000100038307983 */ /* 0x000f280000100c00 */
[----:B------:R-:W5:Y:S01]  /*1940*/  LDL.128 R28, [R56+0x4010] ;  /* 0x00401000381c7983 */ /* 0x000f620000100c00 */
[----:B------:R-:W-:-:S03]  /*1950*/  IADD3 R58, PT, PT, R24, 0x100, RZ ;  /* 0x00000100183a7810 */ /* 0x000fc60007ffe0ff */
[----:B------:R-:W2:Y:S01]  /*1960*/  LDS R26, [R25+0x10] ;  /* 0x00001000191a7984 */ /* 0x000ea20000000800 */
[----:B------:R-:W-:Y:S01]  /*1970*/  LEA R58, R58, R1, 0x2 ;  /* 0x000000013a3a7211 */ /* 0x000fe200078e10ff */
        /* <DEDUP_REMOVED lines=11> */
[-C--:B------:R-:W-:Y:S01]  /*1a30*/  FFMA R51, R19, R26.reuse, R51 ;  /* 0x0000001a13337223 */ /* 0x080fe20000000033 */
[-C--:B-----5:R-:W-:Y:S01]  /*1a40*/  FFMA R52, R20, R26.reuse, R28 ;  /* 0x0000001a14347223 */ /* 0x0a0fe2000000001c */
        /* <DEDUP_REMOVED lines=121> */
[----:B------:R-:W-:-:S03]  /*21e0*/  LEA R24, R24, R1, 0x2 ;  /* 0x0000000118187211 */ /* 0x000fc600078e10ff */
[----:B------:R-:W0:Y:S01]  /*21f0*/  LDS R25, [R25+0x70] ;  /* 0x0000700019197984 */ /* 0x000e220000000800 */
        /* <DEDUP_REMOVED lines=16> */
[----:B------:R1:W-:Y:S04]  /*2300*/  STL.128 [R64], R40 ;  /* 0x0000002840007387 */ /* 0x0003e80000100c00 */
[----:B------:R1:W-:Y:S04]  /*2310*/  STL.128 [R64+0x4000], R32 ;  /* 0x0040002040007387 */ /* 0x0003e80000100c00 */
[----:B------:R1:W-:Y:S04]  /*2320*/  STL.128 [R64+0x10], R52 ;  /* 0x0000103440007387 */ /* 0x0003e80000100c00 */
[----:B------:R1:W-:Y:S04]  /*2330*/  STL.128 [R64+0x4010], R56 ;  /* 0x0040103840007387 */ /* 0x0003e80000100c00 */
[----:B------:R-:W0:Y:S04]  /*2340*/  LDL.128 R28, [R24] ;  /* 0x00000000181c7983 */ /* 0x000e280000100c00 */
[----:B------:R-:W2:Y:S04]  /*2350*/  LDL.128 R36, [R24+0x4000] ;  /* 0x0040000018247983 */ /* 0x000ea80000100c00 */
[----:B------:R-:W3:Y:S04]  /*2360*/  LDL.128 R44, [R24+0x10] ;  /* 0x00001000182c7983 */ /* 0x000ee80000100c00 */
[----:B------:R-:W4:Y:S01]  /*2370*/  LDL.128 R48, [R24+0x4010] ;  /* 0x0040100018307983 */ /* 0x000f220000100c00 */
[----:B------:R-:W-:-:S04]  /*2380*/  IADD3 R6, PT, PT, R6, 0x8, RZ ;  /* 0x0000000806067810 */ /* 0x000fc80007ffe0ff */
[----:B------:R-:W-:Y:S01]  /*2390*/  ISETP.NE.AND P1, PT, R6, 0x20, PT ;  /* 0x000000200600780c */ /* 0x000fe20003f25270 */
[-C--:B0-----:R-:W-:Y:S01]  /*23a0*/  FFMA R28, R8, R25.reuse, R28 ;  /* 0x00000019081c7223 */ /* 0x081fe2000000001c */
        /* <DEDUP_REMOVED lines=15> */
[----:B------:R1:W-:Y:S04]  /*24a0*/  STL.128 [R24], R28 ;  /* 0x0000001c18007387 */ /* 0x0003e80000100c00 */
[----:B------:R1:W-:Y:S04]  /*24b0*/  STL.128 [R24+0x4000], R36 ;  /* 0x0040002418007387 */ /* 0x0003e80000100c00 */
[----:B------:R1:W-:Y:S04]  /*24c0*/  STL.128 [R24+0x10], R44 ;  /* 0x0000102c18007387 */ /* 0x0003e80000100c00 */
[----:B------:R1:W-:Y:S01]  /*24d0*/  STL.128 [R24+0x4010], R48 ;  /* 0x0040103018007387 */ /* 0x0003e20000100c00 */
[----:B------:R-:W-:Y:S05]  /*24e0*/  @P1 BRA `(.L_x_1) ;  /* 0xfffffff0008c1947 */ /* 0x000fea000383ffff */
[----:B------:R-:W-:Y:S05]  /*24f0*/  BRA.U UP0, `(.L_x_2) ;  /* 0xfffffff1004c7547 */ /* 0x000fea000b83ffff */
[----:B------:R-:W-:-:S05]  /*2500*/  UMOV UR4, URZ ;  /* 0x000000ff00047c82 */ /* 0x000fca0008000000 */
.L_x_4:
[----:B------:R-:W0:Y:S01]  /*2510*/  S2UR UR7, SR_CgaCtaId ;  /* 0x00000000000779c3 */ /* 0x000e220000008800 */
[----:B------:R-:W-:Y:S01]  /*2520*/  UMOV UR5, 0x400 ;  /* 0x0000040000057882 */ /* 0x000fe20000000000 */
[----:B------:R-:W-:Y:S02]  /*2530*/  USHF.L.U32 UR10, UR4, 0x3, URZ ;  /* 0x00000003040a7899 */ /* 0x000fe400080006ff */
[----:B------:R-:W-:Y:S02]  /*2540*/  UIADD3 UR6, UPT, UPT, UR5, 0x2000, URZ ;  /* 0x0000200005067890 */ /* 0x000fe4000fffe0ff */
[----:B------:R-:W-:Y:S02]  /*2550*/  UIADD3 UR4, UPT, UPT, UR4, 0x1, URZ ;  /* 0x0000000104047890 */ /* 0x000fe4000fffe0ff */
[----:B------:R-:W-:Y:S02]  /*2560*/  IADD3 R6, PT, PT, R2, UR10, RZ ;  /* 0x0000000a02067c10 */ /* 0x000fe4000fffe0ff */
[----:B------:R-:W-:-:S02]  /*2570*/  UISETP.NE.AND UP0, UPT, UR4, 0x10, UPT ;  /* 0x000000100400788c */ /* 0x000fc4000bf05270 */
[----:B0-----:R-:W-:Y:S02]  /*2580*/  ULEA UR6, UR7, UR6, 0x18 ;  /* 0x0000000607067291 */ /* 0x001fe4000f8ec0ff */
[----:B------:R-:W-:-:S04]  /*2590*/  ULEA UR5, UR7, UR5, 0x18 ;  /* 0x0000000507057291 */ /* 0x000fc8000f8ec0ff */
[----:B-1----:R-:W-:Y:S01]  /*25a0*/  LEA R24, R6, UR6, 0x2 ;  /* 0x0000000606187c11 */ /* 0x002fe2000f8e10ff */
[----:B------:R-:W-:-:S04]  /*25b0*/  HFMA2 R6, -RZ, RZ, 0, 0 ;  /* 0x00000000ff067431 */ /* 0x000fc800000001ff */
[----:B------:R0:W1:Y:S04]  /*25c0*/  LDS.128 R8, [R24+0x2000] ;  /* 0x0020000018087984 */ /* 0x0000680000000c00 */
[----:B------:R0:W2:Y:S04]  /*25d0*/  LDS.128 R12, [R24+0x3000] ;  /* 0x00300000180c7984 */ /* 0x0000a80000000c00 */
[----:B------:R0:W3:Y:S04]  /*25e0*/  LDS.128 R16, [R24+0x2010] ;  /* 0x0020100018107984 */ /* 0x0000e80000000c00 */
[----:B------:R0:W4:Y:S02]  /*25f0*/  LDS.128 R20, [R24+0x3010] ;  /* 0x0030100018147984 */ /* 0x0001240000000c00 */
.L_x_3:
        /* <DEDUP_REMOVED lines=10> */
[----:B------:R-:W1:Y:S02]  /*26a0*/  LDS R26, [R25+0x4] ;  /* 0x00000400191a7984 */ /* 0x000e640000000800 */
        /* <DEDUP_REMOVED lines=212> */
.L_x_6:
        /* <DEDUP_REMOVED lines=15> */
.L_x_5:
        /* <DEDUP_REMOVED lines=223> */
.L_x_8:
        /* <DEDUP_REMOVED lines=15> */
.L_x_7:
        /* <DEDUP_REMOVED lines=222> */
[----:B------:R-:W-:Y:S05]  /*51a0*/  @P0 BRA `(.L_x_9) ;  /* 0xffffffb800540947 */ /* 0x000fea000383ffff */
[----:B------:R-:W0:Y:S01]  /*51b0*/  LDCU.64 UR6, c[0x0][0x390] ;  /* 0x00007200ff0677ac */ /* 0x000e220008000a00 */
[C---:B------:R-:W-:Y:S02]  /*51c0*/  SHF.L.U32 R2, R0.reuse, 0xe, RZ ;  /* 0x0000000e00027819 */ /* 0x040fe400000006ff */
[----:B------:R-:W-:Y:S02]  /*51d0*/  SHF.L.U32 R0, R0, 0x7, RZ ;  /* 0x0000000700007819 */ /* 0x000fe400000006ff */
[----:B------:R-:W-:Y:S02]  /*51e0*/  LOP3.LUT R2, R2, 0x1e0000, RZ, 0xc0, !PT ;  /* 0x001e000002027812 */ /* 0x000fe400078ec0ff */
[----:B------:R-:W-:Y:S02]  /*51f0*/  LOP3.LUT R5, R0, 0x380, RZ, 0xc0, !PT ;  /* 0x0000038000057812 */ /* 0x000fe400078ec0ff */
[----:B------:R-:W-:Y:S02]  /*5200*/  LEA R2, R3, R2, 0xb ;  /* 0x0000000203027211 */ /* 0x000fe400078e58ff */
[----:B------:R-:W-:-:S02]  /*5210*/  IADD3 R0, PT, PT, R1, 0x4010, RZ ;  /* 0x0000401001007810 */ /* 0x000fc40007ffe0ff */
[----:B------:R-:W-:Y:S02]  /*5220*/  IADD3 R88, PT, PT, R5, R2, RZ ;  /* 0x0000000205587210 */ /* 0x000fe40007ffe0ff */
[----:B------:R-:W-:Y:S01]  /*5230*/  MOV R2, RZ ;  /* 0x000000ff00027202 */ /* 0x000fe20000000f00 */
[----:B0-----:R-:W-:-:S04]  /*5240*/  UIADD3 UR5, UP0, UPT, UR6, 0x1000, URZ ;  /* 0x0000100006057890 */ /* 0x001fc8000ff1e0ff */
[----:B------:R-:W-:-:S12]  /*5250*/  UIADD3.X UR6, UPT, UPT, URZ, UR7, URZ, UP0, !UPT ;  /* 0x00000007ff067290 */ /* 0x000fd800087fe4ff */
.L_x_11:
[----:B------:R-:W-:Y:S01]  /*5260*/  MOV R4, UR5 ;  /* 0x0000000500047c02 */ /* 0x000fe20008000f00 */
[----:B------:R-:W-:Y:S01]  /*5270*/  UMOV UR4, URZ ;  /* 0x000000ff00047c82 */ /* 0x000fe20008000000 */
[----:B------:R-:W-:Y:S02]  /*5280*/  MOV R5, UR6 ;  /* 0x0000000600057c02 */ /* 0x000fe40008000f00 */
[C---:B------:R-:W-:Y:S02]  /*5290*/  LEA R7, R2.reuse, R88, 0xc ;  /* 0x0000005802077211 */ /* 0x040fe400078e60ff */
[C---:B------:R-:W-:Y:S02]  /*52a0*/  LEA R3, R2.reuse, R0, 0x9 ;  /* 0x0000000002037211 */ /* 0x040fe400078e48ff */
[----:B------:R-:W-:Y:S01]  /*52b0*/  IADD3 R2, PT, PT, R2, 0x1, RZ ;  /* 0x0000000102027810 */ /* 0x000fe20007ffe0ff */
[----:B------:R-:W-:-:S03]  /*52c0*/  IMAD.WIDE.U32 R4, R7, 0x4, R4 ;  /* 0x0000000407047825 */ /* 0x000fc600078e0004 */
[----:B------:R-:W-:Y:S02]  /*52d0*/  ISETP.NE.AND P1, PT, R2, 0x20, PT ;  /* 0x000000200200780c */ /* 0x000fe40003f25270 */
[----:B------:R-:W-:Y:S02]  /*52e0*/  MOV R20, R4 ;  /* 0x0000000400147202 */ /* 0x000fe40000000f00 */
[----:B0-----:R-:W-:-:S09]  /*52f0*/  MOV R21, R5 ;  /* 0x0000000500157202 */ /* 0x001fd20000000f00 */
.L_x_10:
[----:B01----:R-:W2:Y:S04]  /*5300*/  LDL.128 R36, [R3+-0x4010] ;  /* 0xffbff00003247983 */ /* 0x003ea80000100c00 */
[----:B------:R-:W3:Y:S04]  /*5310*/  LDL.128 R40, [R3+-0x10] ;  /* 0xfffff00003287983 */ /* 0x000ee80000100c00 */
[----:B------:R-:W4:Y:S04]  /*5320*/  LDL.128 R76, [R3+-0x4000] ;  /* 0xffc00000034c7983 */ /* 0x000f280000100c00 */
[----:B------:R-:W5:Y:S04]  /*5330*/  LDL.128 R60, [R3] ;  /* 0x00000000033c7983 */ /* 0x000f680000100c00 */
[----:B------:R-:W5:Y:S04]  /*5340*/  LDL.128 R48, [R3+-0x3ff0] ;  /* 0xffc0100003307983 */ /* 0x000f680000100c00 */
[----:B------:R-:W5:Y:S04]  /*5350*/  LDL.128 R52, [R3+0x10] ;  /* 0x0000100003347983 */ /* 0x000f680000100c00 */
[----:B------:R-:W5:Y:S04]  /*5360*/  LDL.128 R56, [R3+-0x3fe0] ;  /* 0xffc0200003387983 */ /* 0x000f680000100c00 */
[----:B------:R-:W5:Y:S04]  /*5370*/  LDL.128 R64, [R3+0x20] ;  /* 0x0000200003407983 */ /* 0x000f680000100c00 */
[----:B------:R-:W5:Y:S04]  /*5380*/  LDL.128 R68, [R3+-0x3fd0] ;  /* 0xffc0300003447983 */ /* 0x000f680000100c00 */
[----:B------:R-:W5:Y:S04]  /*5390*/  LDL.128 R72, [R3+0x30] ;  /* 0x0000300003487983 */ /* 0x000f680000100c00 */
[----:B------:R-:W5:Y:S01]  /*53a0*/  LDL.128 R80, [R3+-0x3fc0] ;  /* 0xffc0400003507983 */ /* 0x000f620000100c00 */
[----:B------:R-:W-:-:S02]  /*53b0*/  MOV R90, R20 ;  /* 0x00000014005a7202 */ /* 0x000fc40000000f00 */
[----:B------:R-:W-:Y:S01]  /*53c0*/  MOV R91, R21 ;  /* 0x00000015005b7202 */ /* 0x000fe20000000f00 */
[----:B------:R-:W5:Y:S04]  /*53d0*/  LDL.128 R4, [R3+0x40] ;  /* 0x0000400003047983 */ /* 0x000f680000100c00 */
[----:B------:R-:W5:Y:S04]  /*53e0*/  LDL.128 R8, [R3+-0x3fb0] ;  /* 0xffc0500003087983 */ /* 0x000f680000100c00 */
[----:B------:R-:W5:Y:S04]  /*53f0*/  LDL.128 R12, [R3+0x50] ;  /* 0x00005000030c7983 */ /* 0x000f680000100c00 */
[----:B------:R-:W5:Y:S04]  /*5400*/  LDL.128 R16, [R3+-0x3fa0] ;  /* 0xffc0600003107983 */ /* 0x000f680000100c00 */
[----:B------:R-:W5:Y:S04]  /*5410*/  LDL.128 R20, [R3+0x60] ;  /* 0x0000600003147983 */ /* 0x000f680000100c00 */
[----:B------:R-:W5:Y:S04]  /*5420*/  LDL.128 R24, [R3+-0x3f90] ;  /* 0xffc0700003187983 */ /* 0x000f680000100c00 */
[----:B------:R-:W5:Y:S04]  /*5430*/  LDL.128 R28, [R3+0x70] ;  /* 0x00007000031c7983 */ /* 0x000f680000100c00 */
[----:B------:R-:W5:Y:S04]  /*5440*/  LDL.128 R32, [R3+-0x3f80] ;  /* 0xffc0800003207983 */ /* 0x000f680000100c00 */
[----:B------:R-:W5:Y:S04]  /*5450*/  LDL.128 R44, [R3+0x90] ;  /* 0x00009000032c7983 */ /* 0x000f680000100c00 */
[----:B------:R-:W5:Y:S04]  /*5460*/  LDL.128 R84, [R3+0xe0] ;  /* 0x0000e00003547983 */ /* 0x000f680000100c00 */
[----:B--2---:R-:W-:Y:S04]  /*5470*/  STG.E desc[UR8][R90.64+-0x1000], R36 ;  /* 0xfff000245a007986 */ /* 0x004fe8000c101908 */
[----:B------:R-:W-:Y:S04]  /*5480*/  STG.E desc[UR8][R90.64+-0xffc], R37 ;  /* 0xfff004255a007986 */ /* 0x000fe8000c101908 */
[----:B------:R-:W-:Y:S04]  /*5490*/  STG.E desc[UR8][R90.64+-0xff8], R38 ;  /* 0xfff008265a007986 */ /* 0x000fe8000c101908 */
[----:B------:R0:W-:Y:S04]  /*54a0*/  STG.E desc[UR8][R90.64+-0xff4], R39 ;  /* 0xfff00c275a007986 */ /* 0x0001e8000c101908 */
[----:B---3--:R-:W-:Y:S04]  /*54b0*/  STG.E desc[UR8][R90.64], R40 ;  /* 0x000000285a007986 */ /* 0x008fe8000c101908 */
[----:B------:R-:W-:Y:S04]  /*54c0*/  STG.E desc[UR8][R90.64+0x4], R41 ;  /* 0x000004295a007986 */ /* 0x000fe8000c101908 */
[----:B------:R-:W-:Y:S04]  /*54d0*/  STG.E desc[UR8][R90.64+0x8], R42 ;  /* 0x0000082a5a007986 */ /* 0x000fe8000c101908 */
[----:B------:R1:W-:Y:S04]  /*54e0*/  STG.E desc[UR8][R90.64+0xc], R43 ;  /* 0x00000c2b5a007986 */ /* 0x0003e8000c101908 */
[----:B----4-:R-:W-:Y:S04]  /*54f0*/  STG.E desc[UR8][R90.64+-0xff0], R76 ;  /* 0xfff0104c5a007986 */ /* 0x010fe8000c101908 */
[----:B------:R-:W-:Y:S04]  /*5500*/  STG.E desc[UR8][R90.64+-0xfec], R77 ;  /* 0xfff0144d5a007986 */ /* 0x000fe8000c101908 */
[----:B------:R-:W-:Y:S04]  /*5510*/  STG.E desc[UR8][R90.64+-0xfe8], R78 ;  /* 0xfff0184e5a007986 */ /* 0x000fe8000c101908 */
[----:B------:R-:W-:Y:S04]  /*5520*/  STG.E desc[UR8][R90.64+-0xfe4], R79 ;  /* 0xfff01c4f5a007986 */ /* 0x000fe8000c101908 */
[----:B-----5:R-:W-:Y:S04]  /*5530*/  STG.E desc[UR8][R90.64+0x10], R60 ;  /* 0x0000103c5a007986 */ /* 0x020fe8000c101908 */
[----:B------:R-:W-:Y:S04]  /*5540*/  STG.E desc[UR8][R90.64+0x14], R61 ;  /* 0x0000143d5a007986 */ /* 0x000fe8000c101908 */
[----:B------:R-:W-:Y:S04]  /*5550*/  STG.E desc[UR8][R90.64+0x18], R62 ;  /* 0x0000183e5a007986 */ /* 0x000fe8000c101908 */
[----:B------:R-:W-:Y:S04]  /*5560*/  STG.E desc[UR8][R90.64+0x1c], R63 ;  /* 0x00001c3f5a007986 */ /* 0x000fe8000c101908 */
[----:B------:R-:W-:Y:S04]  /*5570*/  STG.E desc[UR8][R90.64+-0xfe0], R48 ;  /* 0xfff020305a007986 */ /* 0x000fe8000c101908 */
[----:B------:R-:W-:Y:S04]  /*5580*/  STG.E desc[UR8][R90.64+-0xfdc], R49 ;  /* 0xfff024315a007986 */ /* 0x000fe8000c101908 */
[----:B------:R-:W-:Y:S04]  /*5590*/  STG.E desc[UR8][R90.64+-0xfd8], R50 ;  /* 0xfff028325a007986 */ /* 0x000fe8000c101908 */
[----:B------:R2:W-:Y:S04]  /*55a0*/  STG.E desc[UR8][R90.64+-0xfd4], R51 ;  /* 0xfff02c335a007986 */ /* 0x0005e8000c101908 */
        /* <DEDUP_REMOVED lines=24> */
[----:B0-----:R-:W5:Y:S04]  /*5730*/  LDL.128 R36, [R3+0x80] ;  /* 0x0000800003247983 */ /* 0x001f680000100c00 */
[----:B-1----:R-:W5:Y:S04]  /*5740*/  LDL.128 R40, [R3+-0x3f70] ;  /* 0xffc0900003287983 */ /* 0x002f680000100c00 */
[----:B--2---:R-:W2:Y:S04]  /*5750*/  LDL.128 R48, [R3+-0x3f60] ;  /* 0xffc0a00003307983 */ /* 0x004ea80000100c00 */
[----:B---3--:R-:W3:Y:S04]  /*5760*/  LDL.128 R52, [R3+0xa0] ;  /* 0x0000a00003347983 */ /* 0x008ee80000100c00 */
[----:B----4-:R-:W4:Y:S04]  /*5770*/  LDL.128 R56, [R3+-0x3f50] ;  /* 0xffc0b00003387983 */ /* 0x010f280000100c00 */
[----:B------:R-:W4:Y:S04]  /*5780*/  LDL.128 R60, [R3+0xb0] ;  /* 0x0000b000033c7983 */ /* 0x000f280000100c00 */
[----:B-----5:R-:W5:Y:S04]  /*5790*/  LDL.128 R64, [R3+-0x3f40] ;  /* 0xffc0c00003407983 */ /* 0x020f680000100c00 */
[----:B------:R-:W5:Y:S04]  /*57a0*/  LDL.128 R68, [R3+0xc0] ;  /* 0x0000c00003447983 */ /* 0x000f680000100c00 */
[----:B------:R-:W5:Y:S04]  /*57b0*/  LDL.128 R72, [R3+-0x3f30] ;  /* 0xffc0d00003487983 */ /* 0x000f680000100c00 */
[----:B------:R-:W5:Y:S04]  /*57c0*/  LDL.128 R76, [R3+0xd0] ;  /* 0x0000d000034c7983 */ /* 0x000f680000100c00 */
[----:B------:R0:W5:Y:S04]  /*57d0*/  LDL.128 R80, [R3+-0x3f20] ;  /* 0xffc0e00003507983 */ /* 0x0001680000100c00 */
[----:B------:R-:W-:Y:S04]  /*57e0*/  STG.E desc[UR8][R90.64+0x50], R4 ;  /* 0x000050045a007986 */ /* 0x000fe8000c101908 */
        /* <DEDUP_REMOVED lines=36> */
[----:B------:R-:W-:Y:S01]  /*5a30*/  STG.E desc[UR8][R90.64+0xfc], R87 ;  /* 0x0000fc575a007986 */ /* 0x000fe2000c101908 */
[----:B------:R-:W-:-:S04]  /*5a40*/  UIADD3 UR4, UPT, UPT, UR4, 0x40, URZ ;  /* 0x0000004004047890 */ /* 0x000fc8000fffe0ff */
[----:B------:R-:W-:Y:S01]  /*5a50*/  UISETP.NE.AND UP0, UPT, UR4, 0x80, UPT ;  /* 0x000000800400788c */ /* 0x000fe2000bf05270 */
[----:B------:R1:W-:Y:S01]  /*5a60*/  STG.E desc[UR8][R90.64+0x70], R20 ;  /* 0x000070145a007986 */ /* 0x0003e2000c101908 */
[----:B0-----:R-:W-:-:S03]  /*5a70*/  IADD3 R3, PT, PT, R3, 0x100, RZ ;  /* 0x0000010003037810 */ /* 0x001fc60007ffe0ff */
[----:B------:R0:W-:Y:S01]  /*5a80*/  STG.E desc[UR8][R90.64+0x74], R21 ;  /* 0x000074155a007986 */ /* 0x0001e2000c101908 */
[----:B-1----:R-:W-:-:S04]  /*5a90*/  IADD3 R20, P0, PT, R90, 0x100, RZ ;  /* 0x000001005a147810 */ /* 0x002fc80007f1e0ff */
[----:B0-----:R-:W-:Y:S01]  /*5aa0*/  IADD3.X R21, PT, PT, RZ, R91, RZ, P0, !PT ;  /* 0x0000005bff157210 */ /* 0x001fe200007fe4ff */
[----:B------:R0:W-:Y:S04]  /*5ab0*/  STG.E desc[UR8][R90.64+0x90], R36 ;  /* 0x000090245a007986 */ /* 0x0001e8000c101908 */
[----:B------:R0:W-:Y:S04]  /*5ac0*/  STG.E desc[UR8][R90.64+0x94], R37 ;  /* 0x000094255a007986 */ /* 0x0001e8000c101908 */
[----:B------:R0:W-:Y:S04]  /*5ad0*/  STG.E desc[UR8][R90.64+0x98], R38 ;  /* 0x000098265a007986 */ /* 0x0001e8000c101908 */
[----:B------:R0:W-:Y:S04]  /*5ae0*/  STG.E desc[UR8][R90.64+0x9c], R39 ;  /* 0x00009c275a007986 */ /* 0x0001e8000c101908 */
[----:B------:R0:W-:Y:S04]  /*5af0*/  STG.E desc[UR8][R90.64+-0xf60], R40 ;  /* 0xfff0a0285a007986 */ /* 0x0001e8000c101908 */
[----:B------:R0:W-:Y:S04]  /*5b00*/  STG.E desc[UR8][R90.64+-0xf5c], R41 ;  /* 0xfff0a4295a007986 */ /* 0x0001e8000c101908 */
[----:B------:R0:W-:Y:S04]  /*5b10*/  STG.E desc[UR8][R90.64+-0xf58], R42 ;  /* 0xfff0a82a5a007986 */ /* 0x0001e8000c101908 */
[----:B------:R0:W-:Y:S04]  /*5b20*/  STG.E desc[UR8][R90.64+-0xf54], R43 ;  /* 0xfff0ac2b5a007986 */ /* 0x0001e8000c101908 */
[----:B--2---:R0:W-:Y:S04]  /*5b30*/  STG.E desc[UR8][R90.64+-0xf50], R48 ;  /* 0xfff0b0305a007986 */ /* 0x0041e8000c101908 */
[----:B------:R0:W-:Y:S04]  /*5b40*/  STG.E desc[UR8][R90.64+-0xf4c], R49 ;  /* 0xfff0b4315a007986 */ /* 0x0001e8000c101908 */
[----:B------:R0:W-:Y:S04]  /*5b50*/  STG.E desc[UR8][R90.64+-0xf48], R50 ;  /* 0xfff0b8325a007986 */ /* 0x0001e8000c101908 */
[----:B------:R0:W-:Y:S04]  /*5b60*/  STG.E desc[UR8][R90.64+-0xf44], R51 ;  /* 0xfff0bc335a007986 */ /* 0x0001e8000c101908 */
[----:B---3--:R0:W-:Y:S04]  /*5b70*/  STG.E desc[UR8][R90.64+0xb0], R52 ;  /* 0x0000b0345a007986 */ /* 0x0081e8000c101908 */
[----:B------:R0:W-:Y:S04]  /*5b80*/  STG.E desc[UR8][R90.64+0xb4], R53 ;  /* 0x0000b4355a007986 */ /* 0x0001e8000c101908 */
[----:B------:R0:W-:Y:S04]  /*5b90*/  STG.E desc[UR8][R90.64+0xb8], R54 ;  /* 0x0000b8365a007986 */ /* 0x0001e8000c101908 */
[----:B------:R0:W-:Y:S04]  /*5ba0*/  STG.E desc[UR8][R90.64+0xbc], R55 ;  /* 0x0000bc375a007986 */ /* 0x0001e8000c101908 */
[----:B----4-:R0:W-:Y:S04]  /*5bb0*/  STG.E desc[UR8][R90.64+-0xf40], R56 ;  /* 0xfff0c0385a007986 */ /* 0x0101e8000c101908 */
[----:B------:R0:W-:Y:S04]  /*5bc0*/  STG.E desc[UR8][R90.64+-0xf3c], R57 ;  /* 0xfff0c4395a007986 */ /* 0x0001e8000c101908 */
[----:B------:R0:W-:Y:S04]  /*5bd0*/  STG.E desc[UR8][R90.64+-0xf38], R58 ;  /* 0xfff0c83a5a007986 */ /* 0x0001e8000c101908 */
[----:B------:R0:W-:Y:S04]  /*5be0*/  STG.E desc[UR8][R90.64+-0xf34], R59 ;  /* 0xfff0cc3b5a007986 */ /* 0x0001e8000c101908 */
[----:B------:R0:W-:Y:S04]  /*5bf0*/  STG.E desc[UR8][R90.64+0xc0], R60 ;  /* 0x0000c03c5a007986 */ /* 0x0001e8000c101908 */
[----:B------:R0:W-:Y:S04]  /*5c00*/  STG.E desc[UR8][R90.64+0xc4], R61 ;  /* 0x0000c43d5a007986 */ /* 0x0001e8000c101908 */
[----:B------:R0:W-:Y:S04]  /*5c10*/  STG.E desc[UR8][R90.64+0xc8], R62 ;  /* 0x0000c83e5a007986 */ /* 0x0001e8000c101908 */
[----:B------:R0:W-:Y:S04]  /*5c20*/  STG.E desc[UR8][R90.64+0xcc], R63 ;  /* 0x0000cc3f5a007986 */ /* 0x0001e8000c101908 */
[----:B-----5:R0:W-:Y:S04]  /*5c30*/  STG.E desc[UR8][R90.64+-0xf30], R64 ;  /* 0xfff0d0405a007986 */ /* 0x0201e8000c101908 */
        /* <DEDUP_REMOVED lines=18> */
[----:B------:R0:W-:Y:S01]  /*5d60*/  STG.E desc[UR8][R90.64+-0xf04], R83 ;  /* 0xfff0fc535a007986 */ /* 0x0001e2000c101908 */
[----:B------:R-:W-:Y:S05]  /*5d70*/  BRA.U UP0, `(.L_x_10) ;  /* 0xfffffff500607547 */ /* 0x000fea000b83ffff */
[----:B------:R-:W-:Y:S05]  /*5d80*/  @P1 BRA `(.L_x_11) ;  /* 0xfffffff400341947 */ /* 0x000fea000383ffff */
[----:B------:R-:W-:Y:S05]  /*5d90*/  EXIT ;  /* 0x000000000000794d */ /* 0x000fea0003800000 */
.L_x_12:
[----:B------:R-:W-:-:S00]  /*5da0*/  BRA `(.L_x_12) ;  /* 0xfffffffc00fc7947 */ /* 0x000fc0000383ffff */
[----:B------:R-:W-:-:S00]  /*5db0*/  NOP ;  /* 0x0000000000007918 */ /* 0x000fc00000000000 */
        /* <DEDUP_REMOVED lines=12> */
.L_x_13:


//--------------------- .nv.shared.mymatmul_kernel0 --------------------------
	.section	.nv.shared.mymatmul_kernel0,"aw",@nobits
	.sectionflags	@""
	.align	4
.nv.shared.mymatmul_kernel0:
	.zero		41984


//--------------------- .nv.shared.reserved.0     --------------------------
	.section	.nv.shared.reserved.0,"aw",@nobits
	.weak		__nv_reservedSMEM_offset_0_alias
	.size		__nv_reservedSMEM_offset_0_alias, 0, 64
	.other		__nv_reservedSMEM_offset_0_alias,@"STO_CUDA_RESERVED_SHARED STV_DEFAULT"
__nv_reservedSMEM_offset_0_alias:
	.zero		0
	.zero		64


//--------------------- .nv.constant0.mymatmul_kernel0 --------------------------
	.section	.nv.constant0.mymatmul_kernel0,"a",@progbits
	.sectionflags	@""
	.align	4
.nv.constant0.mymatmul_kernel0:
	.zero		920


//--------------------- SYMBOLS --------------------------

	.type		.nv.reservedSmem.offset0,@object
	.size		.nv.reservedSmem.offset0,0x4
	.type		.nv.reservedSmem.cap,@object
	.size		.nv.reservedSmem.cap,0x4
